	.target	sm_90a

	.elftype	@"ET_EXEC"


//--------------------- .note.nv.tkinfo           --------------------------
	.section	.note.nv.tkinfo,"",@"SHT_NOTE"
	.sectionflags	@"SHF_NOTE_NV_TKINFO"
	.tkinfo
        /*0018*/ 	.word	0x00000002
        /*0030*/ 	.string	""
        /*0030*/ 	.string	"ptxas"
        /*0030*/ 	.string	"Cuda compilation tools, release 13.0, V13.0.88"
        /*0030*/ 	.string	"Build cuda_13.0.r13.0/compiler.36424714_0"
        /*0030*/ 	.string	"-arch sm_90a -m 64 "



//--------------------- .note.nv.cuinfo           --------------------------
	.section	.note.nv.cuinfo,"",@"SHT_NOTE"
	.sectionflags	@"SHF_NOTE_NV_CUINFO"
        /*0018*/ 	.short	0x0002
        /*001a*/ 	.short	0x005a
        /*001c*/ 	.short	0x0082
	.zero		2


//--------------------- .nv.info                  --------------------------
	.section	.nv.info,"",@"SHT_CUDA_INFO"
	.align	4


	//----- nvinfo : EIATTR_REGCOUNT
	.align		4
        /*0000*/ 	.byte	0x04, 0x2f
        /*0002*/ 	.short	(.L_15 - .L_14)
	.align		4
.L_14:
        /*0004*/ 	.word	index@(_ZN7cutlass13device_kernelINS_4gemm6kernel13GemmUniversalIN4cute5tupleIJiiiiEEENS1_10collective13CollectiveMmaINS1_34MainloopSm90TmaGmmaWarpSpecializedILi7ENS5_IJNS4_1CILi2EEENSA_ILi1EEESC_EEENS1_32KernelTmaWarpSpecializedPingpongEEENS5_IJNSA_ILi64EEESG_NSA_ILi128EEEEEENS_10bfloat16_tENS5_IJlSC_lEEESJ_SK_NS4_8TiledMMAINS4_8MMA_AtomIJNS4_4SM904GMMA27MMA_64x64x16_F32BF16BF16_SSILNSO_5MajorE0ELSQ_0ELNSO_7ScaleInE1ELSR_1EEEEEENS4_6LayoutINS5_IJSC_SC_SC_EEENS5_IJNSA_ILi0EEESW_SW_EEEEENS5_IJNS4_10UnderscoreESZ_SZ_EEEEENS4_13SM90_TMA_LOADENS4_14ComposedLayoutINS4_7SwizzleILi3ELi4ELi3EEENS4_18smem_ptr_flag_bitsILi16EEENSU_INS5_IJNSA_ILi8EEESG_EEENS5_IJSG_SC_EEEEEEEvNS4_8identityENS4_23SM90_TMA_LOAD_MULTICASTES1C_vS1D_EENS_8epilogue10collective6detail29Sm90TmaWarpSpecializedAdapterINS1H_15DefaultEpilogueISJ_SK_SK_NS1G_6thread17LinearCombinationISJ_Li1EffLNS1L_9ScaleType4KindE0ELNS_15FloatRoundStyleE2ESJ_EENS1_15EpilogueDefaultEEEEEvvEEEEvNT_6ParamsE)
        /*0008*/ 	.word	0x000000a8


	//----- nvinfo : EIATTR_FRAME_SIZE
	.align		4
.L_15:
        /*000c*/ 	.byte	0x04, 0x11
        /*000e*/ 	.short	(.L_17 - .L_16)
	.align		4
.L_16:
        /*0010*/ 	.word	index@(_ZN7cutlass13device_kernelINS_4gemm6kernel13GemmUniversalIN4cute5tupleIJiiiiEEENS1_10collective13CollectiveMmaINS1_34MainloopSm90TmaGmmaWarpSpecializedILi7ENS5_IJNS4_1CILi2EEENSA_ILi1EEESC_EEENS1_32KernelTmaWarpSpecializedPingpongEEENS5_IJNSA_ILi64EEESG_NSA_ILi128EEEEEENS_10bfloat16_tENS5_IJlSC_lEEESJ_SK_NS4_8TiledMMAINS4_8MMA_AtomIJNS4_4SM904GMMA27MMA_64x64x16_F32BF16BF16_SSILNSO_5MajorE0ELSQ_0ELNSO_7ScaleInE1ELSR_1EEEEEENS4_6LayoutINS5_IJSC_SC_SC_EEENS5_IJNSA_ILi0EEESW_SW_EEEEENS5_IJNS4_10UnderscoreESZ_SZ_EEEEENS4_13SM90_TMA_LOADENS4_14ComposedLayoutINS4_7SwizzleILi3ELi4ELi3EEENS4_18smem_ptr_flag_bitsILi16EEENSU_INS5_IJNSA_ILi8EEESG_EEENS5_IJSG_SC_EEEEEEEvNS4_8identityENS4_23SM90_TMA_LOAD_MULTICASTES1C_vS1D_EENS_8epilogue10collective6detail29Sm90TmaWarpSpecializedAdapterINS1H_15DefaultEpilogueISJ_SK_SK_NS1G_6thread17LinearCombinationISJ_Li1EffLNS1L_9ScaleType4KindE0ELNS_15FloatRoundStyleE2ESJ_EENS1_15EpilogueDefaultEEEEEvvEEEEvNT_6ParamsE)
        /*0014*/ 	.word	0x00000008


	//----- nvinfo : EIATTR_MIN_STACK_SIZE
	.align		4
.L_17:
        /*0018*/ 	.byte	0x04, 0x12
        /*001a*/ 	.short	(.L_19 - .L_18)
	.align		4
.L_18:
        /*001c*/ 	.word	index@(_ZN7cutlass13device_kernelINS_4gemm6kernel13GemmUniversalIN4cute5tupleIJiiiiEEENS1_10collective13CollectiveMmaINS1_34MainloopSm90TmaGmmaWarpSpecializedILi7ENS5_IJNS4_1CILi2EEENSA_ILi1EEESC_EEENS1_32KernelTmaWarpSpecializedPingpongEEENS5_IJNSA_ILi64EEESG_NSA_ILi128EEEEEENS_10bfloat16_tENS5_IJlSC_lEEESJ_SK_NS4_8TiledMMAINS4_8MMA_AtomIJNS4_4SM904GMMA27MMA_64x64x16_F32BF16BF16_SSILNSO_5MajorE0ELSQ_0ELNSO_7ScaleInE1ELSR_1EEEEEENS4_6LayoutINS5_IJSC_SC_SC_EEENS5_IJNSA_ILi0EEESW_SW_EEEEENS5_IJNS4_10UnderscoreESZ_SZ_EEEEENS4_13SM90_TMA_LOADENS4_14ComposedLayoutINS4_7SwizzleILi3ELi4ELi3EEENS4_18smem_ptr_flag_bitsILi16EEENSU_INS5_IJNSA_ILi8EEESG_EEENS5_IJSG_SC_EEEEEEEvNS4_8identityENS4_23SM90_TMA_LOAD_MULTICASTES1C_vS1D_EENS_8epilogue10collective6detail29Sm90TmaWarpSpecializedAdapterINS1H_15DefaultEpilogueISJ_SK_SK_NS1G_6thread17LinearCombinationISJ_Li1EffLNS1L_9ScaleType4KindE0ELNS_15FloatRoundStyleE2ESJ_EENS1_15EpilogueDefaultEEEEEvvEEEEvNT_6ParamsE)
        /*0020*/ 	.word	0x00000008
.L_19:


//--------------------- .nv.compat                --------------------------
	.section	.nv.compat,"",@"SHT_CUDA_COMPAT_INFO"
	.align	4
        /*0000*/ 	.byte	0x02, 0x09, 0x01, 0x00, 0x02, 0x02, 0x04, 0x00, 0x02, 0x05, 0x05, 0x00, 0x03, 0x07, 0x01, 0x01
        /*0010*/ 	.byte	0x02, 0x03, 0x01, 0x00, 0x02, 0x06, 0x01, 0x00, 0x04, 0x0b, 0x08, 0x00, 0x00, 0x00, 0x00, 0x00
        /*0020*/ 	.byte	0x00, 0x00, 0x00, 0x00


//--------------------- .nv.info._ZN7cutlass13device_kernelINS_4gemm6kernel13GemmUniversalIN4cute5tupleIJiiiiEEENS1_10collective13CollectiveMmaINS1_34MainloopSm90TmaGmmaWarpSpecializedILi7ENS5_IJNS4_1CILi2EEENSA_ILi1EEESC_EEENS1_32KernelTmaWarpSpecializedPingpongEEENS5_IJNSA_ILi64EEESG_NSA_ILi128EEEEEENS_10bfloat16_tENS5_IJlSC_lEEESJ_SK_NS4_8TiledMMAINS4_8MMA_AtomIJNS4_4SM904GMMA27MMA_64x64x16_F32BF16BF16_SSILNSO_5MajorE0ELSQ_0ELNSO_7ScaleInE1ELSR_1EEEEEENS4_6LayoutINS5_IJSC_SC_SC_EEENS5_IJNSA_ILi0EEESW_SW_EEEEENS5_IJNS4_10UnderscoreESZ_SZ_EEEEENS4_13SM90_TMA_LOADENS4_14ComposedLayoutINS4_7SwizzleILi3ELi4ELi3EEENS4_18smem_ptr_flag_bitsILi16EEENSU_INS5_IJNSA_ILi8EEESG_EEENS5_IJSG_SC_EEEEEEEvNS4_8identityENS4_23SM90_TMA_LOAD_MULTICASTES1C_vS1D_EENS_8epilogue10collective6detail29Sm90TmaWarpSpecializedAdapterINS1H_15DefaultEpilogueISJ_SK_SK_NS1G_6thread17LinearCombinationISJ_Li1EffLNS1L_9ScaleType4KindE0ELNS_15FloatRoundStyleE2ESJ_EENS1_15EpilogueDefaultEEEEEvvEEEEvNT_6ParamsE --------------------------
	.section	.nv.info._ZN7cutlass13device_kernelINS_4gemm6kernel13GemmUniversalIN4cute5tupleIJiiiiEEENS1_10collective13CollectiveMmaINS1_34MainloopSm90TmaGmmaWarpSpecializedILi7ENS5_IJNS4_1CILi2EEENSA_ILi1EEESC_EEENS1_32KernelTmaWarpSpecializedPingpongEEENS5_IJNSA_ILi64EEESG_NSA_ILi128EEEEEENS_10bfloat16_tENS5_IJlSC_lEEESJ_SK_NS4_8TiledMMAINS4_8MMA_AtomIJNS4_4SM904GMMA27MMA_64x64x16_F32BF16BF16_SSILNSO_5MajorE0ELSQ_0ELNSO_7ScaleInE1ELSR_1EEEEEENS4_6LayoutINS5_IJSC_SC_SC_EEENS5_IJNSA_ILi0EEESW_SW_EEEEENS5_IJNS4_10UnderscoreESZ_SZ_EEEEENS4_13SM90_TMA_LOADENS4_14ComposedLayoutINS4_7SwizzleILi3ELi4ELi3EEENS4_18smem_ptr_flag_bitsILi16EEENSU_INS5_IJNSA_ILi8EEESG_EEENS5_IJSG_SC_EEEEEEEvNS4_8identityENS4_23SM90_TMA_LOAD_MULTICASTES1C_vS1D_EENS_8epilogue10collective6detail29Sm90TmaWarpSpecializedAdapterINS1H_15DefaultEpilogueISJ_SK_SK_NS1G_6thread17LinearCombinationISJ_Li1EffLNS1L_9ScaleType4KindE0ELNS_15FloatRoundStyleE2ESJ_EENS1_15EpilogueDefaultEEEEEvvEEEEvNT_6ParamsE,"",@"SHT_CUDA_INFO"
	.sectionflags	@""
	.align	4


	//----- nvinfo : EIATTR_CUDA_API_VERSION
	.align		4
        /*0000*/ 	.byte	0x04, 0x37
        /*0002*/ 	.short	(.L_21 - .L_20)
.L_20:
        /*0004*/ 	.word	0x00000082


	//----- nvinfo : EIATTR_KPARAM_INFO
	.align		4
.L_21:
        /*0008*/ 	.byte	0x04, 0x17
        /*000a*/ 	.short	(.L_23 - .L_22)
.L_22:
        /*000c*/ 	.word	0x00000000
        /*0010*/ 	.short	0x0000
        /*0012*/ 	.short	0x0070
        /*0014*/ 	.byte	0x00, 0xf0, 0x01, 0x10


	//----- nvinfo : EIATTR_SPARSE_MMA_MASK
	.align		4
.L_23:
        /*0018*/ 	.byte	0x03, 0x50
        /*001a*/ 	.short	0x0000


	//----- nvinfo : EIATTR_MAXREG_COUNT
	.align		4
        /*001c*/ 	.byte	0x03, 0x1b
        /*001e*/ 	.short	0x00a8


	//----- nvinfo : EIATTR_NUM_BARRIERS
	.align		4
        /*0020*/ 	.byte	0x02, 0x4c
        /*0022*/ 	.byte	0x01
	.zero		1


	//----- nvinfo : EIATTR_EXTERNS
	.align		4
        /*0024*/ 	.byte	0x04, 0x0f
        /*0026*/ 	.short	(.L_25 - .L_24)


	//   ....[0]....
	.align		4
.L_24:
        /*0028*/ 	.word	index@(__assertfail)


	//----- nvinfo : EIATTR_ANNOTATIONS
	.align		4
.L_25:
        /*002c*/ 	.byte	0x04, 0x55
        /*002e*/ 	.short	(.L_27 - .L_26)


	//   ....[0]....
.L_26:
        /*0030*/ 	.word	0x00000001
        /*0034*/ 	.byte	0x10, 0x0e, 0x00, 0x00, 0x01, 0x00, 0x00, 0x00, 0xe0, 0x14, 0x00, 0x00, 0x01, 0x00, 0x00, 0x00
        /*0044*/ 	.byte	0xb0, 0x49, 0x00, 0x00, 0x01, 0x00, 0x00, 0x00, 0xc0, 0x56, 0x00, 0x00


	//----- nvinfo : EIATTR_MERCURY_ISA_VERSION
	.align		4
.L_27:
        /*0050*/ 	.byte	0x03, 0x5f
        /*0052*/ 	.short	0x0101


	//----- nvinfo : EIATTR_INT_WARP_WIDE_INSTR_OFFSETS
	.align		4
        /*0054*/ 	.byte	0x04, 0x31
        /*0056*/ 	.short	(.L_29 - .L_28)


	//   ....[0]....
.L_28:
        /*0058*/ 	.word	0x00000550


	//   ....[1]....
        /*005c*/ 	.word	0x00000570


	//   ....[2]....
        /*0060*/ 	.word	0x00000590


	//   ....[3]....
        /*0064*/ 	.word	0x00000650


	//   ....[4]....
        /*0068*/ 	.word	0x00000670


	//   ....[5]....
        /*006c*/ 	.word	0x000006d0


	//   ....[6]....
        /*0070*/ 	.word	0x000007e0


	//   ....[7]....
        /*0074*/ 	.word	0x00000810


	//----- nvinfo : EIATTR_COOP_GROUP_MASK_REGIDS
	.align		4
.L_29:
        /*0078*/ 	.byte	0x04, 0x29
        /*007a*/ 	.short	(.L_31 - .L_30)


	//   ....[0]....
.L_30:
        /*007c*/ 	.word	0xffffffff


	//   ....[1]....
        /*0080*/ 	.word	0xffffffff


	//   ....[2]....
        /*0084*/ 	.word	0xffffffff


	//   ....[3]....
        /*0088*/ 	.word	0xffffffff


	//   ....[4]....
        /*008c*/ 	.word	0xffffffff


	//   ....[5]....
        /*0090*/ 	.word	0xffffffff


	//   ....[6]....
        /*0094*/ 	.word	0xffffffff


	//----- nvinfo : EIATTR_COOP_GROUP_INSTR_OFFSETS
	.align		4
.L_31:
        /*0098*/ 	.byte	0x04, 0x28
        /*009a*/ 	.short	(.L_33 - .L_32)


	//   ....[0]....
.L_32:
        /*009c*/ 	.word	0x00000070


	//   ....[1]....
        /*00a0*/ 	.word	0x00000080


	//   ....[2]....
        /*00a4*/ 	.word	0x00000140


	//   ....[3]....
        /*00a8*/ 	.word	0x00000330


	//   ....[4]....
        /*00ac*/ 	.word	0x00000370


	//   ....[5]....
        /*00b0*/ 	.word	0x000003f0


	//   ....[6]....
        /*00b4*/ 	.word	0x000009c0


	//----- nvinfo : EIATTR_REG_RECONFIG
	.align		4
.L_33:
        /*00b8*/ 	.byte	0x01, 0x54
	.zero		2


	//----- nvinfo : EIATTR_SYSCALL_OFFSETS
	.align		4
        /*00bc*/ 	.byte	0x04, 0x46
        /*00be*/ 	.short	(.L_35 - .L_34)


	//   ....[0]....
.L_34:
        /*00c0*/ 	.word	0x000019d0


	//----- nvinfo : EIATTR_MBARRIER_INSTR_OFFSETS
	.align		4
.L_35:
        /*00c4*/ 	.byte	0x04, 0x39
        /*00c6*/ 	.short	(.L_37 - .L_36)


	//   ....[0]....
.L_36:
        /*00c8*/ 	.word	0x00000240
        /*00cc*/ 	.word	0x000000ff
        /*00d0*/ 	.word	0x00000000
        /*00d4*/ 	.short	0x0100
        /*00d6*/ 	.byte	0x08
	.zero		1


	//   ....[1]....
        /*00d8*/ 	.word	0x00000250
        /*00dc*/ 	.word	0x000000ff
        /*00e0*/ 	.word	0x00000038
        /*00e4*/ 	.short	0x0100
        /*00e6*/ 	.byte	0x08
	.zero		1


	//   ....[2]....
        /*00e8*/ 	.word	0x00000260
        /*00ec*/ 	.word	0x000000ff
        /*00f0*/ 	.word	0x00000008
        /*00f4*/ 	.short	0x0100
        /*00f6*/ 	.byte	0x08
	.zero		1


	//   ....[3]....
        /*00f8*/ 	.word	0x00000270
        /*00fc*/ 	.word	0x000000ff
        /*0100*/ 	.word	0x00000040
        /*0104*/ 	.short	0x0100
        /*0106*/ 	.byte	0x08
	.zero		1


	//   ....[4]....
        /*0108*/ 	.word	0x00000280
        /*010c*/ 	.word	0x000000ff
        /*0110*/ 	.word	0x00000010
        /*0114*/ 	.short	0x0100
        /*0116*/ 	.byte	0x08
	.zero		1


	//   ....[5]....
        /*0118*/ 	.word	0x00000290
        /*011c*/ 	.word	0x000000ff
        /*0120*/ 	.word	0x00000048
        /*0124*/ 	.short	0x0100
        /*0126*/ 	.byte	0x08
	.zero		1


	//   ....[6]....
        /*0128*/ 	.word	0x000002a0
        /*012c*/ 	.word	0x000000ff
        /*0130*/ 	.word	0x00000018
        /*0134*/ 	.short	0x0100
        /*0136*/ 	.byte	0x08
	.zero		1


	//   ....[7]....
        /*0138*/ 	.word	0x000002b0
        /*013c*/ 	.word	0x000000ff
        /*0140*/ 	.word	0x00000050
        /*0144*/ 	.short	0x0100
        /*0146*/ 	.byte	0x08
	.zero		1


	//   ....[8]....
        /*0148*/ 	.word	0x000002c0
        /*014c*/ 	.word	0x000000ff
        /*0150*/ 	.word	0x00000020
        /*0154*/ 	.short	0x0100
        /*0156*/ 	.byte	0x08
	.zero		1


	//   ....[9]....
        /*0158*/ 	.word	0x000002d0
        /*015c*/ 	.word	0x000000ff
        /*0160*/ 	.word	0x00000058
        /*0164*/ 	.short	0x0100
        /*0166*/ 	.byte	0x08
	.zero		1


	//   ....[10]....
        /*0168*/ 	.word	0x000002e0
        /*016c*/ 	.word	0x000000ff
        /*0170*/ 	.word	0x00000028
        /*0174*/ 	.short	0x0100
        /*0176*/ 	.byte	0x08
	.zero		1


	//   ....[11]....
        /*0178*/ 	.word	0x000002f0
        /*017c*/ 	.word	0x000000ff
        /*0180*/ 	.word	0x00000060
        /*0184*/ 	.short	0x0100
        /*0186*/ 	.byte	0x08
	.zero		1


	//   ....[12]....
        /*0188*/ 	.word	0x00000300
        /*018c*/ 	.word	0x000000ff
        /*0190*/ 	.word	0x00000030
        /*0194*/ 	.short	0x0100
        /*0196*/ 	.byte	0x08
	.zero		1


	//   ....[13]....
        /*0198*/ 	.word	0x00000310
        /*019c*/ 	.word	0x000000ff
        /*01a0*/ 	.word	0x00000068
        /*01a4*/ 	.short	0x0100
        /*01a6*/ 	.byte	0x08
	.zero		1


	//   ....[14]....
        /*01a8*/ 	.word	0x00000860
        /*01ac*/ 	.word	0x000000ff
        /*01b0*/ 	.word	0x000000a0
        /*01b4*/ 	.short	0x0100
        /*01b6*/ 	.byte	0x08
	.zero		1


	//   ....[15]....
        /*01b8*/ 	.word	0x000008f0
        /*01bc*/ 	.word	0x000000ff
        /*01c0*/ 	.word	0x000000a8
        /*01c4*/ 	.short	0x0100
        /*01c6*/ 	.byte	0x08
	.zero		1


	//   ....[16]....
        /*01c8*/ 	.word	0x00000940
        /*01cc*/ 	.word	0x000000ff
        /*01d0*/ 	.word	0x00000080
        /*01d4*/ 	.short	0x0100
        /*01d6*/ 	.byte	0x09
	.zero		1


	//   ....[17]....
        /*01d8*/ 	.word	0x00000950
        /*01dc*/ 	.word	0x000000ff
        /*01e0*/ 	.word	0x00000088
        /*01e4*/ 	.short	0x0100
        /*01e6*/ 	.byte	0x09
	.zero		1


	//   ....[18]....
        /*01e8*/ 	.word	0x00000960
        /*01ec*/ 	.word	0x000000ff
        /*01f0*/ 	.word	0x00000090
        /*01f4*/ 	.short	0x0100
        /*01f6*/ 	.byte	0x09
	.zero		1


	//   ....[19]....
        /*01f8*/ 	.word	0x00000970
        /*01fc*/ 	.word	0x000000ff
        /*0200*/ 	.word	0x00000098
        /*0204*/ 	.short	0x0100
        /*0206*/ 	.byte	0x09
	.zero		1


	//   ....[20]....
        /*0208*/ 	.word	0x00001890
        /*020c*/ 	.word	0x000000ff
        /*0210*/ 	.word	0xfffffff8
        /*0214*/ 	.short	0x010a
        /*0216*/ 	.byte	0x2b
	.zero		1


	//   ....[21]....
        /*0218*/ 	.word	0x00001a50
        /*021c*/ 	.word	0x00000003
        /*0220*/ 	.word	0x00000000
        /*0224*/ 	.short	0x010a
        /*0226*/ 	.byte	0x3f
	.zero		1


	//   ....[22]....
        /*0228*/ 	.word	0x00001a90
        /*022c*/ 	.word	0x00000003
        /*0230*/ 	.word	0x00000000
        /*0234*/ 	.short	0x010a
        /*0236*/ 	.byte	0x3f
	.zero		1


	//   ....[23]....
        /*0238*/ 	.word	0x00001f50
        /*023c*/ 	.word	0x000000ff
        /*0240*/ 	.word	0x00000000
        /*0244*/ 	.short	0x010a
        /*0246*/ 	.byte	0x04
	.zero		1


	//   ....[24]....
        /*0248*/ 	.word	0x00001f90
        /*024c*/ 	.word	0x000000ff
        /*0250*/ 	.word	0x00000000
        /*0254*/ 	.short	0x010a
        /*0256*/ 	.byte	0x04
	.zero		1


	//   ....[25]....
        /*0258*/ 	.word	0x000023b0
        /*025c*/ 	.word	0x00000005
        /*0260*/ 	.word	0x00000000
        /*0264*/ 	.short	0x0101
        /*0266*/ 	.byte	0x3f
	.zero		1


	//   ....[26]....
        /*0268*/ 	.word	0x000024c0
        /*026c*/ 	.word	0x00000003
        /*0270*/ 	.word	0x00000000
        /*0274*/ 	.short	0x0101
        /*0276*/ 	.byte	0x30
	.zero		1


	//   ....[27]....
        /*0278*/ 	.word	0x000025f0
        /*027c*/ 	.word	0x00000000
        /*0280*/ 	.word	0x00000000
        /*0284*/ 	.short	0x0101
        /*0286*/ 	.byte	0x3f
	.zero		1


	//   ....[28]....
        /*0288*/ 	.word	0x00002670
        /*028c*/ 	.word	0x000000ff
        /*0290*/ 	.word	0x00000008
        /*0294*/ 	.short	0x010a
        /*0296*/ 	.byte	0x2b
	.zero		1


	//   ....[29]....
        /*0298*/ 	.word	0x000049f0
        /*029c*/ 	.word	0x00000000
        /*02a0*/ 	.word	0x00000000
        /*02a4*/ 	.short	0x0101
        /*02a6*/ 	.byte	0x30
	.zero		1


	//   ....[30]....
        /*02a8*/ 	.word	0x00005350
        /*02ac*/ 	.word	0x0000000d
        /*02b0*/ 	.word	0x00000038
        /*02b4*/ 	.short	0x010a
        /*02b6*/ 	.byte	0x3f
	.zero		1


	//   ....[31]....
        /*02b8*/ 	.word	0x00005820
        /*02bc*/ 	.word	0x00000006
        /*02c0*/ 	.word	0x000000a8
        /*02c4*/ 	.short	0x0101
        /*02c6*/ 	.byte	0x3f
	.zero		1


	//   ....[32]....
        /*02c8*/ 	.word	0x00005f40
        /*02cc*/ 	.word	0x00000007
        /*02d0*/ 	.word	0x00000000
        /*02d4*/ 	.short	0x010a
        /*02d6*/ 	.byte	0x3f
	.zero		1


	//   ....[33]....
        /*02d8*/ 	.word	0x00005fc0
        /*02dc*/ 	.word	0x00000006
        /*02e0*/ 	.word	0x00000000
        /*02e4*/ 	.short	0x010a
        /*02e6*/ 	.byte	0x3f
	.zero		1


	//   ....[34]....
        /*02e8*/ 	.word	0x00006050
        /*02ec*/ 	.word	0x00000007
        /*02f0*/ 	.word	0x00000000
        /*02f4*/ 	.short	0x010a
        /*02f6*/ 	.byte	0x3f
	.zero		1


	//   ....[35]....
        /*02f8*/ 	.word	0x000060e0
        /*02fc*/ 	.word	0x00000006
        /*0300*/ 	.word	0x00000000
        /*0304*/ 	.short	0x010a
        /*0306*/ 	.byte	0x3f
	.zero		1


	//   ....[36]....
        /*0308*/ 	.word	0x00006170
        /*030c*/ 	.word	0x00000007
        /*0310*/ 	.word	0x00000000
        /*0314*/ 	.short	0x010a
        /*0316*/ 	.byte	0x3f
	.zero		1


	//   ....[37]....
        /*0318*/ 	.word	0x00006200
        /*031c*/ 	.word	0x00000006
        /*0320*/ 	.word	0x00000000
        /*0324*/ 	.short	0x010a
        /*0326*/ 	.byte	0x3f
	.zero		1


	//   ....[38]....
        /*0328*/ 	.word	0x00006290
        /*032c*/ 	.word	0x00000005
        /*0330*/ 	.word	0x00000000
        /*0334*/ 	.short	0x010a
        /*0336*/ 	.byte	0x3f
	.zero		1


	//   ....[39]....
        /*0338*/ 	.word	0x00006300
        /*033c*/ 	.word	0x00000003
        /*0340*/ 	.word	0xfffffff8
        /*0344*/ 	.short	0x010a
        /*0346*/ 	.byte	0x3f
	.zero		1


	//   ....[40]....
        /*0348*/ 	.word	0x00006350
        /*034c*/ 	.word	0x00000003
        /*0350*/ 	.word	0x00000000
        /*0354*/ 	.short	0x010a
        /*0356*/ 	.byte	0x3f
	.zero		1


	//   ....[41]....
        /*0358*/ 	.word	0x000063b0
        /*035c*/ 	.word	0x00000005
        /*0360*/ 	.word	0x00000000
        /*0364*/ 	.short	0x010a
        /*0366*/ 	.byte	0x3f
	.zero		1


	//   ....[42]....
        /*0368*/ 	.word	0x00006410
        /*036c*/ 	.word	0x00000003
        /*0370*/ 	.word	0x00000008
        /*0374*/ 	.short	0x010a
        /*0376*/ 	.byte	0x3f
	.zero		1


	//   ....[43]....
        /*0378*/ 	.word	0x000064e0
        /*037c*/ 	.word	0x0000000d
        /*0380*/ 	.word	0x00000038
        /*0384*/ 	.short	0x010a
        /*0386*/ 	.byte	0x3f
	.zero		1


	//   ....[44]....
        /*0388*/ 	.word	0x000065b0
        /*038c*/ 	.word	0x00000007
        /*0390*/ 	.word	0x00000000
        /*0394*/ 	.short	0x010a
        /*0396*/ 	.byte	0x3f
	.zero		1


	//   ....[45]....
        /*0398*/ 	.word	0x00006600
        /*039c*/ 	.word	0x00000006
        /*03a0*/ 	.word	0x00000000
        /*03a4*/ 	.short	0x010a
        /*03a6*/ 	.byte	0x3f
	.zero		1


	//   ....[46]....
        /*03a8*/ 	.word	0x00006650
        /*03ac*/ 	.word	0x00000007
        /*03b0*/ 	.word	0x00000000
        /*03b4*/ 	.short	0x010a
        /*03b6*/ 	.byte	0x3f
	.zero		1


	//   ....[47]....
        /*03b8*/ 	.word	0x000066a0
        /*03bc*/ 	.word	0x00000006
        /*03c0*/ 	.word	0x00000000
        /*03c4*/ 	.short	0x010a
        /*03c6*/ 	.byte	0x3f
	.zero		1


	//   ....[48]....
        /*03c8*/ 	.word	0x000066f0
        /*03cc*/ 	.word	0x00000007
        /*03d0*/ 	.word	0x00000000
        /*03d4*/ 	.short	0x010a
        /*03d6*/ 	.byte	0x3f
	.zero		1


	//   ....[49]....
        /*03d8*/ 	.word	0x00006740
        /*03dc*/ 	.word	0x00000006
        /*03e0*/ 	.word	0x00000000
        /*03e4*/ 	.short	0x010a
        /*03e6*/ 	.byte	0x3f
	.zero		1


	//----- nvinfo : EIATTR_NUM_MBARRIERS
	.align		4
.L_37:
        /*03e8*/ 	.byte	0x03, 0x38
        /*03ea*/ 	.short	0x0014


	//----- nvinfo : EIATTR_EXIT_INSTR_OFFSETS
	.align		4
        /*03ec*/ 	.byte	0x04, 0x1c
        /*03ee*/ 	.short	(.L_39 - .L_38)


	//   ....[0]....
.L_38:
        /*03f0*/ 	.word	0x00001470


	//   ....[1]....
        /*03f4*/ 	.word	0x000014d0


	//   ....[2]....
        /*03f8*/ 	.word	0x00005030


	//   ....[3]....
        /*03fc*/ 	.word	0x00005060


	//   ....[4]....
        /*0400*/ 	.word	0x000062e0


	//----- nvinfo : EIATTR_MAX_THREADS
	.align		4
.L_39:
        /*0404*/ 	.byte	0x04, 0x05
        /*0406*/ 	.short	(.L_41 - .L_40)
.L_40:
        /*0408*/ 	.word	0x00000180
        /*040c*/ 	.word	0x00000001
        /*0410*/ 	.word	0x00000001


	//----- nvinfo : EIATTR_CRS_STACK_SIZE
	.align		4
.L_41:
        /*0414*/ 	.byte	0x04, 0x1e
        /*0416*/ 	.short	(.L_43 - .L_42)
.L_42:
        /*0418*/ 	.word	0x00000000


	//----- nvinfo : EIATTR_CBANK_PARAM_SIZE
	.align		4
.L_43:
        /*041c*/ 	.byte	0x03, 0x19
        /*041e*/ 	.short	0x0470


	//----- nvinfo : EIATTR_PARAM_CBANK
	.align		4
        /*0420*/ 	.byte	0x04, 0x0a
        /*0422*/ 	.short	(.L_45 - .L_44)
	.align		4
.L_44:
        /*0424*/ 	.word	index@(.nv.constant0._ZN7cutlass13device_kernelINS_4gemm6kernel13GemmUniversalIN4cute5tupleIJiiiiEEENS1_10collective13CollectiveMmaINS1_34MainloopSm90TmaGmmaWarpSpecializedILi7ENS5_IJNS4_1CILi2EEENSA_ILi1EEESC_EEENS1_32KernelTmaWarpSpecializedPingpongEEENS5_IJNSA_ILi64EEESG_NSA_ILi128EEEEEENS_10bfloat16_tENS5_IJlSC_lEEESJ_SK_NS4_8TiledMMAINS4_8MMA_AtomIJNS4_4SM904GMMA27MMA_64x64x16_F32BF16BF16_SSILNSO_5MajorE0ELSQ_0ELNSO_7ScaleInE1ELSR_1EEEEEENS4_6LayoutINS5_IJSC_SC_SC_EEENS5_IJNSA_ILi0EEESW_SW_EEEEENS5_IJNS4_10UnderscoreESZ_SZ_EEEEENS4_13SM90_TMA_LOADENS4_14ComposedLayoutINS4_7SwizzleILi3ELi4ELi3EEENS4_18smem_ptr_flag_bitsILi16EEENSU_INS5_IJNSA_ILi8EEESG_EEENS5_IJSG_SC_EEEEEEEvNS4_8identityENS4_23SM90_TMA_LOAD_MULTICASTES1C_vS1D_EENS_8epilogue10collective6detail29Sm90TmaWarpSpecializedAdapterINS1H_15DefaultEpilogueISJ_SK_SK_NS1G_6thread17LinearCombinationISJ_Li1EffLNS1L_9ScaleType4KindE0ELNS_15FloatRoundStyleE2ESJ_EENS1_15EpilogueDefaultEEEEEvvEEEEvNT_6ParamsE)
        /*0428*/ 	.short	0x0210
        /*042a*/ 	.short	0x0470


	//----- nvinfo : EIATTR_SW_WAR
	.align		4
.L_45:
        /*042c*/ 	.byte	0x04, 0x36
        /*042e*/ 	.short	(.L_47 - .L_46)
.L_46:
        /*0430*/ 	.word	0x00000008
.L_47:


//--------------------- .nv.callgraph             --------------------------
	.section	.nv.callgraph,"",@"SHT_CUDA_CALLGRAPH"
	.align	4
	.sectionentsize	8
	.align		4
        /*0000*/ 	.word	0x00000000
	.align		4
        /*0004*/ 	.word	0xffffffff
	.align		4
        /*0008*/ 	.word	index@(_ZN7cutlass13device_kernelINS_4gemm6kernel13GemmUniversalIN4cute5tupleIJiiiiEEENS1_10collective13CollectiveMmaINS1_34MainloopSm90TmaGmmaWarpSpecializedILi7ENS5_IJNS4_1CILi2EEENSA_ILi1EEESC_EEENS1_32KernelTmaWarpSpecializedPingpongEEENS5_IJNSA_ILi64EEESG_NSA_ILi128EEEEEENS_10bfloat16_tENS5_IJlSC_lEEESJ_SK_NS4_8TiledMMAINS4_8MMA_AtomIJNS4_4SM904GMMA27MMA_64x64x16_F32BF16BF16_SSILNSO_5MajorE0ELSQ_0ELNSO_7ScaleInE1ELSR_1EEEEEENS4_6LayoutINS5_IJSC_SC_SC_EEENS5_IJNSA_ILi0EEESW_SW_EEEEENS5_IJNS4_10UnderscoreESZ_SZ_EEEEENS4_13SM90_TMA_LOADENS4_14ComposedLayoutINS4_7SwizzleILi3ELi4ELi3EEENS4_18smem_ptr_flag_bitsILi16EEENSU_INS5_IJNSA_ILi8EEESG_EEENS5_IJSG_SC_EEEEEEEvNS4_8identityENS4_23SM90_TMA_LOAD_MULTICASTES1C_vS1D_EENS_8epilogue10collective6detail29Sm90TmaWarpSpecializedAdapterINS1H_15DefaultEpilogueISJ_SK_SK_NS1G_6thread17LinearCombinationISJ_Li1EffLNS1L_9ScaleType4KindE0ELNS_15FloatRoundStyleE2ESJ_EENS1_15EpilogueDefaultEEEEEvvEEEEvNT_6ParamsE)
	.align		4
        /*000c*/ 	.word	index@(__assertfail)
	.align		4
        /*0010*/ 	.word	0x00000000
	.align		4
        /*0014*/ 	.word	0xfffffffe
	.align		4
        /*0018*/ 	.word	0x00000000
	.align		4
        /*001c*/ 	.word	0xfffffffd
	.align		4
        /*0020*/ 	.word	0x00000000
	.align		4
        /*0024*/ 	.word	0xfffffffc


//--------------------- .nv.constant4             --------------------------
	.section	.nv.constant4,"a",@progbits
	.align	8
	.align		8
.nv.constant4:
        /*0000*/ 	.dword	__assertfail
	.align		8
        /*0008*/ 	.dword	__unnamed_1
	.align		8
        /*0010*/ 	.dword	_ZN40_INTERNAL_5a982d7f_4_k_cu_215677b3_176854cuda3std3__45__cpo5beginE
	.align		8
        /*0018*/ 	.dword	_ZN40_INTERNAL_5a982d7f_4_k_cu_215677b3_176854cuda3std3__45__cpo3endE
	.align		8
        /*0020*/ 	.dword	_ZN40_INTERNAL_5a982d7f_4_k_cu_215677b3_176854cuda3std3__45__cpo6cbeginE
	.align		8
        /*0028*/ 	.dword	_ZN40_INTERNAL_5a982d7f_4_k_cu_215677b3_176854cuda3std3__45__cpo4cendE
	.align		8
        /*0030*/ 	.dword	_ZN40_INTERNAL_5a982d7f_4_k_cu_215677b3_176854cuda3std3__442_GLOBAL__N__5a982d7f_4_k_cu_215677b3_176856ignoreE
	.align		8
        /*0038*/ 	.dword	_ZN40_INTERNAL_5a982d7f_4_k_cu_215677b3_176854cuda3std3__419piecewise_constructE
	.align		8
        /*0040*/ 	.dword	_ZN40_INTERNAL_5a982d7f_4_k_cu_215677b3_176854cuda3std3__48in_placeE
	.align		8
        /*0048*/ 	.dword	_ZN40_INTERNAL_5a982d7f_4_k_cu_215677b3_176854cuda3std6ranges3__45__cpo4swapE
	.align		8
        /*0050*/ 	.dword	_ZN40_INTERNAL_5a982d7f_4_k_cu_215677b3_176854cuda3std6ranges3__45__cpo9iter_moveE
	.align		8
        /*0058*/ 	.dword	_ZN40_INTERNAL_5a982d7f_4_k_cu_215677b3_176854cute7productE
	.align		8
        /*0060*/ 	.dword	_ZN40_INTERNAL_5a982d7f_4_k_cu_215677b3_176854cute1_E
	.align		8
        /*0068*/ 	.dword	$str$22
	.align		8
        /*0070*/ 	.dword	$str$23


//--------------------- .text._ZN7cutlass13device_kernelINS_4gemm6kernel13GemmUniversalIN4cute5tupleIJiiiiEEENS1_10collective13CollectiveMmaINS1_34MainloopSm90TmaGmmaWarpSpecializedILi7ENS5_IJNS4_1CILi2EEENSA_ILi1EEESC_EEENS1_32KernelTmaWarpSpecializedPingpongEEENS5_IJNSA_ILi64EEESG_NSA_ILi128EEEEEENS_10bfloat16_tENS5_IJlSC_lEEESJ_SK_NS4_8TiledMMAINS4_8MMA_AtomIJNS4_4SM904GMMA27MMA_64x64x16_F32BF16BF16_SSILNSO_5MajorE0ELSQ_0ELNSO_7ScaleInE1ELSR_1EEEEEENS4_6LayoutINS5_IJSC_SC_SC_EEENS5_IJNSA_ILi0EEESW_SW_EEEEENS5_IJNS4_10UnderscoreESZ_SZ_EEEEENS4_13SM90_TMA_LOADENS4_14ComposedLayoutINS4_7SwizzleILi3ELi4ELi3EEENS4_18smem_ptr_flag_bitsILi16EEENSU_INS5_IJNSA_ILi8EEESG_EEENS5_IJSG_SC_EEEEEEEvNS4_8identityENS4_23SM90_TMA_LOAD_MULTICASTES1C_vS1D_EENS_8epilogue10collective6detail29Sm90TmaWarpSpecializedAdapterINS1H_15DefaultEpilogueISJ_SK_SK_NS1G_6thread17LinearCombinationISJ_Li1EffLNS1L_9ScaleType4KindE0ELNS_15FloatRoundStyleE2ESJ_EENS1_15EpilogueDefaultEEEEEvvEEEEvNT_6ParamsE --------------------------
	.section	.text._ZN7cutlass13device_kernelINS_4gemm6kernel13GemmUniversalIN4cute5tupleIJiiiiEEENS1_10collective13CollectiveMmaINS1_34MainloopSm90TmaGmmaWarpSpecializedILi7ENS5_IJNS4_1CILi2EEENSA_ILi1EEESC_EEENS1_32KernelTmaWarpSpecializedPingpongEEENS5_IJNSA_ILi64EEESG_NSA_ILi128EEEEEENS_10bfloat16_tENS5_IJlSC_lEEESJ_SK_NS4_8TiledMMAINS4_8MMA_AtomIJNS4_4SM904GMMA27MMA_64x64x16_F32BF16BF16_SSILNSO_5MajorE0ELSQ_0ELNSO_7ScaleInE1ELSR_1EEEEEENS4_6LayoutINS5_IJSC_SC_SC_EEENS5_IJNSA_ILi0EEESW_SW_EEEEENS5_IJNS4_10UnderscoreESZ_SZ_EEEEENS4_13SM90_TMA_LOADENS4_14ComposedLayoutINS4_7SwizzleILi3ELi4ELi3EEENS4_18smem_ptr_flag_bitsILi16EEENSU_INS5_IJNSA_ILi8EEESG_EEENS5_IJSG_SC_EEEEEEEvNS4_8identityENS4_23SM90_TMA_LOAD_MULTICASTES1C_vS1D_EENS_8epilogue10collective6detail29Sm90TmaWarpSpecializedAdapterINS1H_15DefaultEpilogueISJ_SK_SK_NS1G_6thread17LinearCombinationISJ_Li1EffLNS1L_9ScaleType4KindE0ELNS_15FloatRoundStyleE2ESJ_EENS1_15EpilogueDefaultEEEEEvvEEEEvNT_6ParamsE,"ax",@progbits
	.align	128
.text._ZN7cutlass13device_kernelINS_4gemm6kernel13GemmUniversalIN4cute5tupleIJiiiiEEENS1_10collective13CollectiveMmaINS1_34MainloopSm90TmaGmmaWarpSpecializedILi7ENS5_IJNS4_1CILi2EEENSA_ILi1EEESC_EEENS1_32KernelTmaWarpSpecializedPingpongEEENS5_IJNSA_ILi64EEESG_NSA_ILi128EEEEEENS_10bfloat16_tENS5_IJlSC_lEEESJ_SK_NS4_8TiledMMAINS4_8MMA_AtomIJNS4_4SM904GMMA27MMA_64x64x16_F32BF16BF16_SSILNSO_5MajorE0ELSQ_0ELNSO_7ScaleInE1ELSR_1EEEEEENS4_6LayoutINS5_IJSC_SC_SC_EEENS5_IJNSA_ILi0EEESW_SW_EEEEENS5_IJNS4_10UnderscoreESZ_SZ_EEEEENS4_13SM90_TMA_LOADENS4_14ComposedLayoutINS4_7SwizzleILi3ELi4ELi3EEENS4_18smem_ptr_flag_bitsILi16EEENSU_INS5_IJNSA_ILi8EEESG_EEENS5_IJSG_SC_EEEEEEEvNS4_8identityENS4_23SM90_TMA_LOAD_MULTICASTES1C_vS1D_EENS_8epilogue10collective6detail29Sm90TmaWarpSpecializedAdapterINS1H_15DefaultEpilogueISJ_SK_SK_NS1G_6thread17LinearCombinationISJ_Li1EffLNS1L_9ScaleType4KindE0ELNS_15FloatRoundStyleE2ESJ_EENS1_15EpilogueDefaultEEEEEvvEEEEvNT_6ParamsE:
        .type           _ZN7cutlass13device_kernelINS_4gemm6kernel13GemmUniversalIN4cute5tupleIJiiiiEEENS1_10collective13CollectiveMmaINS1_34MainloopSm90TmaGmmaWarpSpecializedILi7ENS5_IJNS4_1CILi2EEENSA_ILi1EEESC_EEENS1_32KernelTmaWarpSpecializedPingpongEEENS5_IJNSA_ILi64EEESG_NSA_ILi128EEEEEENS_10bfloat16_tENS5_IJlSC_lEEESJ_SK_NS4_8TiledMMAINS4_8MMA_AtomIJNS4_4SM904GMMA27MMA_64x64x16_F32BF16BF16_SSILNSO_5MajorE0ELSQ_0ELNSO_7ScaleInE1ELSR_1EEEEEENS4_6LayoutINS5_IJSC_SC_SC_EEENS5_IJNSA_ILi0EEESW_SW_EEEEENS5_IJNS4_10UnderscoreESZ_SZ_EEEEENS4_13SM90_TMA_LOADENS4_14ComposedLayoutINS4_7SwizzleILi3ELi4ELi3EEENS4_18smem_ptr_flag_bitsILi16EEENSU_INS5_IJNSA_ILi8EEESG_EEENS5_IJSG_SC_EEEEEEEvNS4_8identityENS4_23SM90_TMA_LOAD_MULTICASTES1C_vS1D_EENS_8epilogue10collective6detail29Sm90TmaWarpSpecializedAdapterINS1H_15DefaultEpilogueISJ_SK_SK_NS1G_6thread17LinearCombinationISJ_Li1EffLNS1L_9ScaleType4KindE0ELNS_15FloatRoundStyleE2ESJ_EENS1_15EpilogueDefaultEEEEEvvEEEEvNT_6ParamsE,@function
        .size           _ZN7cutlass13device_kernelINS_4gemm6kernel13GemmUniversalIN4cute5tupleIJiiiiEEENS1_10collective13CollectiveMmaINS1_34MainloopSm90TmaGmmaWarpSpecializedILi7ENS5_IJNS4_1CILi2EEENSA_ILi1EEESC_EEENS1_32KernelTmaWarpSpecializedPingpongEEENS5_IJNSA_ILi64EEESG_NSA_ILi128EEEEEENS_10bfloat16_tENS5_IJlSC_lEEESJ_SK_NS4_8TiledMMAINS4_8MMA_AtomIJNS4_4SM904GMMA27MMA_64x64x16_F32BF16BF16_SSILNSO_5MajorE0ELSQ_0ELNSO_7ScaleInE1ELSR_1EEEEEENS4_6LayoutINS5_IJSC_SC_SC_EEENS5_IJNSA_ILi0EEESW_SW_EEEEENS5_IJNS4_10UnderscoreESZ_SZ_EEEEENS4_13SM90_TMA_LOADENS4_14ComposedLayoutINS4_7SwizzleILi3ELi4ELi3EEENS4_18smem_ptr_flag_bitsILi16EEENSU_INS5_IJNSA_ILi8EEESG_EEENS5_IJSG_SC_EEEEEEEvNS4_8identityENS4_23SM90_TMA_LOAD_MULTICASTES1C_vS1D_EENS_8epilogue10collective6detail29Sm90TmaWarpSpecializedAdapterINS1H_15DefaultEpilogueISJ_SK_SK_NS1G_6thread17LinearCombinationISJ_Li1EffLNS1L_9ScaleType4KindE0ELNS_15FloatRoundStyleE2ESJ_EENS1_15EpilogueDefaultEEEEEvvEEEEvNT_6ParamsE,(.L_x_145 - _ZN7cutlass13device_kernelINS_4gemm6kernel13GemmUniversalIN4cute5tupleIJiiiiEEENS1_10collective13CollectiveMmaINS1_34MainloopSm90TmaGmmaWarpSpecializedILi7ENS5_IJNS4_1CILi2EEENSA_ILi1EEESC_EEENS1_32KernelTmaWarpSpecializedPingpongEEENS5_IJNSA_ILi64EEESG_NSA_ILi128EEEEEENS_10bfloat16_tENS5_IJlSC_lEEESJ_SK_NS4_8TiledMMAINS4_8MMA_AtomIJNS4_4SM904GMMA27MMA_64x64x16_F32BF16BF16_SSILNSO_5MajorE0ELSQ_0ELNSO_7ScaleInE1ELSR_1EEEEEENS4_6LayoutINS5_IJSC_SC_SC_EEENS5_IJNSA_ILi0EEESW_SW_EEEEENS5_IJNS4_10UnderscoreESZ_SZ_EEEEENS4_13SM90_TMA_LOADENS4_14ComposedLayoutINS4_7SwizzleILi3ELi4ELi3EEENS4_18smem_ptr_flag_bitsILi16EEENSU_INS5_IJNSA_ILi8EEESG_EEENS5_IJSG_SC_EEEEEEEvNS4_8identityENS4_23SM90_TMA_LOAD_MULTICASTES1C_vS1D_EENS_8epilogue10collective6detail29Sm90TmaWarpSpecializedAdapterINS1H_15DefaultEpilogueISJ_SK_SK_NS1G_6thread17LinearCombinationISJ_Li1EffLNS1L_9ScaleType4KindE0ELNS_15FloatRoundStyleE2ESJ_EENS1_15EpilogueDefaultEEEEEvvEEEEvNT_6ParamsE)
        .other          _ZN7cutlass13device_kernelINS_4gemm6kernel13GemmUniversalIN4cute5tupleIJiiiiEEENS1_10collective13CollectiveMmaINS1_34MainloopSm90TmaGmmaWarpSpecializedILi7ENS5_IJNS4_1CILi2EEENSA_ILi1EEESC_EEENS1_32KernelTmaWarpSpecializedPingpongEEENS5_IJNSA_ILi64EEESG_NSA_ILi128EEEEEENS_10bfloat16_tENS5_IJlSC_lEEESJ_SK_NS4_8TiledMMAINS4_8MMA_AtomIJNS4_4SM904GMMA27MMA_64x64x16_F32BF16BF16_SSILNSO_5MajorE0ELSQ_0ELNSO_7ScaleInE1ELSR_1EEEEEENS4_6LayoutINS5_IJSC_SC_SC_EEENS5_IJNSA_ILi0EEESW_SW_EEEEENS5_IJNS4_10UnderscoreESZ_SZ_EEEEENS4_13SM90_TMA_LOADENS4_14ComposedLayoutINS4_7SwizzleILi3ELi4ELi3EEENS4_18smem_ptr_flag_bitsILi16EEENSU_INS5_IJNSA_ILi8EEESG_EEENS5_IJSG_SC_EEEEEEEvNS4_8identityENS4_23SM90_TMA_LOAD_MULTICASTES1C_vS1D_EENS_8epilogue10collective6detail29Sm90TmaWarpSpecializedAdapterINS1H_15DefaultEpilogueISJ_SK_SK_NS1G_6thread17LinearCombinationISJ_Li1EffLNS1L_9ScaleType4KindE0ELNS_15FloatRoundStyleE2ESJ_EENS1_15EpilogueDefaultEEEEEvvEEEEvNT_6ParamsE,@"STO_CUDA_ENTRY STV_DEFAULT"
_ZN7cutlass13device_kernelINS_4gemm6kernel13GemmUniversalIN4cute5tupleIJiiiiEEENS1_10collective13CollectiveMmaINS1_34MainloopSm90TmaGmmaWarpSpecializedILi7ENS5_IJNS4_1CILi2EEENSA_ILi1EEESC_EEENS1_32KernelTmaWarpSpecializedPingpongEEENS5_IJNSA_ILi64EEESG_NSA_ILi128EEEEEENS_10bfloat16_tENS5_IJlSC_lEEESJ_SK_NS4_8TiledMMAINS4_8MMA_AtomIJNS4_4SM904GMMA27MMA_64x64x16_F32BF16BF16_SSILNSO_5MajorE0ELSQ_0ELNSO_7ScaleInE1ELSR_1EEEEEENS4_6LayoutINS5_IJSC_SC_SC_EEENS5_IJNSA_ILi0EEESW_SW_EEEEENS5_IJNS4_10UnderscoreESZ_SZ_EEEEENS4_13SM90_TMA_LOADENS4_14ComposedLayoutINS4_7SwizzleILi3ELi4ELi3EEENS4_18smem_ptr_flag_bitsILi16EEENSU_INS5_IJNSA_ILi8EEESG_EEENS5_IJSG_SC_EEEEEEEvNS4_8identityENS4_23SM90_TMA_LOAD_MULTICASTES1C_vS1D_EENS_8epilogue10collective6detail29Sm90TmaWarpSpecializedAdapterINS1H_15DefaultEpilogueISJ_SK_SK_NS1G_6thread17LinearCombinationISJ_Li1EffLNS1L_9ScaleType4KindE0ELNS_15FloatRoundStyleE2ESJ_EENS1_15EpilogueDefaultEEEEEvvEEEEvNT_6ParamsE:
[----:B------:R-:W0:Y:S02]  /*0000*/  LDC R1, c[0x0][0x28] ;  /* 0x00000a00ff017b82 */ /* 0x000e240000000800 */
[----:B0-----:R-:W-:Y:S01]  /*0010*/  VIADD R1, R1, 0xfffffff8 ;  /* 0xfffffff801017836 */ /* 0x001fe20000000000 */
[----:B------:R-:W0:Y:S01]  /*0020*/  S2R R4, SR_TID.X ;  /* 0x0000000000047919 */ /* 0x000e220000002100 */
[----:B------:R-:W-:Y:S01]  /*0030*/  ELECT P0, URZ, PT ;  /* 0x00000000003f782f */ /* 0x000fe20003800000 */
[----:B------:R-:W-:Y:S01]  /*0040*/  BSSY B0, `(.L_x_0) ;  /* 0x000000f000007945 */ /* 0x000fe20003800000 */
[--C-:B0-----:R-:W-:Y:S02]  /*0050*/  SHF.R.U32.HI R0, RZ, 0x5, R4.reuse ;  /* 0x00000005ff007819 */ /* 0x101fe40000011604 */
[----:B------:R-:W-:-:S03]  /*0060*/  SHF.R.U32.HI R7, RZ, 0x7, R4 ;  /* 0x00000007ff077819 */ /* 0x000fc60000011604 */
[----:B------:R-:W0:Y:S04]  /*0070*/  SHFL.IDX PT, R2, R0, RZ, 0x1f ;  /* 0x00001fff00027589 */ /* 0x000e2800000e0000 */
[----:B------:R1:W2:Y:S01]  /*0080*/  SHFL.IDX PT, R10, R7, RZ, 0x1f ;  /* 0x00001fff070a7589 */ /* 0x0002a200000e0000 */
[----:B0-----:R-:W-:-:S13]  /*0090*/  ISETP.NE.OR P0, PT, R2, RZ, !P0 ;  /* 0x000000ff0200720c */ /* 0x001fda0004705670 */
[----:B-12---:R-:W-:Y:S05]  /*00a0*/  @P0 BRA `(.L_x_1) ;  /* 0x0000000000200947 */ /* 0x006fea0003800000 */
[----:B------:R-:W-:Y:S02]  /*00b0*/  ULDC.64 UR4, c[0x0][0x198] ;  /* 0x0000660000047ab9 */ /* 0x000fe40000000a00 */
[----:B------:R-:W-:Y:S02]  /*00c0*/  UIADD3 UR6, UP0, UR4, 0xf0, URZ ;  /* 0x000000f004067890 */ /* 0x000fe4000ff1e03f */
[----:B------:R-:W-:Y:S02]  /*00d0*/  UIADD3 UR4, UP1, UR4, 0x1f0, URZ ;  /* 0x000001f004047890 */ /* 0x000fe4000ff3e03f */
[----:B------:R-:W-:Y:S02]  /*00e0*/  UIADD3.X UR7, URZ, UR5, URZ, UP0, !UPT ;  /* 0x000000053f077290 */ /* 0x000fe400087fe43f */
[----:B------:R-:W-:-:S07]  /*00f0*/  UIADD3.X UR5, URZ, UR5, URZ, UP1, !UPT ;  /* 0x000000053f057290 */ /* 0x000fce0008ffe43f */
[----:B------:R0:W-:Y:S02]  /*0100*/  UTMACCTL.PF [UR6] ;  /* 0x00000000060079b9 */ /* 0x0001e40008040000 */
[----:B------:R0:W-:Y:S02]  /*0110*/  UTMACCTL.PF [UR4] ;  /* 0x00000000040079b9 */ /* 0x0001e40008040000 */
[----:B0-----:R-:W-:Y:S01]  /*0120*/  NOP ;  /* 0x0000000000007918 */ /* 0x001fe20000000000 */
.L_x_1:
[----:B------:R-:W-:Y:S05]  /*0130*/  BSYNC B0 ;  /* 0x0000000000007941 */ /* 0x000fea0003800000 */
.L_x_0:
[----:B------:R-:W0:Y:S02]  /*0140*/  SHFL.IDX PT, R9, R0, RZ, 0x1f ;  /* 0x00001fff00097589 */ /* 0x000e2400000e0000 */
[----:B0-----:R-:W-:-:S13]  /*0150*/  ISETP.NE.AND P0, PT, R9, RZ, PT ;  /* 0x000000ff0900720c */ /* 0x001fda0003f05270 */
[----:B------:R-:W-:Y:S05]  /*0160*/  @P0 BRA `(.L_x_2) ;  /* 0x0000000000700947 */ /* 0x000fea0003800000 */
[----:B------:R-:W0:Y:S01]  /*0170*/  S2UR UR8, SR_CgaCtaId ;  /* 0x00000000000879c3 */ /* 0x000e220000008800 */
[----:B------:R-:W-:Y:S01]  /*0180*/  UMOV UR4, 0x400 ;  /* 0x0000040000047882 */ /* 0x000fe20000000000 */
[----:B------:R-:W-:Y:S01]  /*0190*/  UMOV UR5, 0x1 ;  /* 0x0000000100057882 */ /* 0x000fe20000000000 */
[----:B------:R-:W-:Y:S01]  /*01a0*/  UMOV UR6, 0x2 ;  /* 0x0000000200067882 */ /* 0x000fe20000000000 */
[----:B------:R-:W-:Y:S01]  /*01b0*/  ELECT P0, URZ, PT ;  /* 0x00000000003f782f */ /* 0x000fe20003800000 */
[----:B------:R-:W-:-:S04]  /*01c0*/  UIADD3 UR6, -UR6, 0x100000, URZ ;  /* 0x0010000006067890 */ /* 0x000fc8000fffe13f */
[----:B------:R-:W-:Y:S02]  /*01d0*/  USHF.L.U32 UR7, UR6, 0xb, URZ ;  /* 0x0000000b06077899 */ /* 0x000fe4000800063f */
[----:B------:R-:W-:Y:S02]  /*01e0*/  USHF.L.U32 UR6, UR6, 0x1, URZ ;  /* 0x0000000106067899 */ /* 0x000fe4000800063f */
[----:B0-----:R-:W-:Y:S02]  /*01f0*/  ULEA UR8, UR8, UR4, 0x18 ;  /* 0x0000000408087291 */ /* 0x001fe4000f8ec03f */
[----:B------:R-:W-:-:S04]  /*0200*/  UIADD3 UR4, -UR5, 0x100000, URZ ;  /* 0x0010000005047890 */ /* 0x000fc8000fffe13f */
[----:B------:R-:W-:Y:S02]  /*0210*/  USHF.L.U32 UR5, UR4, 0xb, URZ ;  /* 0x0000000b04057899 */ /* 0x000fe4000800063f */
[----:B------:R-:W-:Y:S01]  /*0220*/  USHF.L.U32 UR4, UR4, 0x1, URZ ;  /* 0x0000000104047899 */ /* 0x000fe2000800063f */
[----:B------:R-:W0:Y:S11]  /*0230*/  FENCE.VIEW.ASYNC.S ;  /* 0x00000000000073c6 */ /* 0x000e360000000000 */
[----:B0-----:R0:W1:Y:S01]  /*0240*/  SYNCS.EXCH.64 URZ, [UR8], UR4 ;  /* 0x00000004083f75b2 */ /* 0x0010620008000100 */
[----:B------:R0:W2:Y:S01]  /*0250*/  SYNCS.EXCH.64 URZ, [UR8+0x38], UR6 ;  /* 0x00003806083f75b2 */ /* 0x0000a20008000100 */
[----:B------:R0:W3:Y:S01]  /*0260*/  SYNCS.EXCH.64 URZ, [UR8+0x8], UR4 ;  /* 0x00000804083f75b2 */ /* 0x0000e20008000100 */
[----:B------:R0:W4:Y:S01]  /*0270*/  SYNCS.EXCH.64 URZ, [UR8+0x40], UR6 ;  /* 0x00004006083f75b2 */ /* 0x0001220008000100 */
[----:B------:R0:W0:Y:S01]  /*0280*/  SYNCS.EXCH.64 URZ, [UR8+0x10], UR4 ;  /* 0x00001004083f75b2 */ /* 0x0000220008000100 */
        /* <DEDUP_REMOVED lines=9> */
[----:B------:R-:W-:Y:S01]  /*0320*/  NOP ;  /* 0x0000000000007918 */ /* 0x000fe20000000000 */
.L_x_2:
[----:B------:R-:W5:Y:S01]  /*0330*/  SHFL.IDX PT, R12, R0, RZ, 0x1f ;  /* 0x00001fff000c7589 */ /* 0x000f6200000e0000 */
[----:B------:R-:W1:Y:S01]  /*0340*/  S2UR UR12, SR_CTAID.X ;  /* 0x00000000000c79c3 */ /* 0x000e620000002500 */
[----:B------:R-:W-:Y:S02]  /*0350*/  SHF.R.S32.HI R3, RZ, 0x1f, R4 ;  /* 0x0000001fff037819 */ /* 0x000fe40000011404 */
[----:B------:R-:W-:Y:S01]  /*0360*/  ELECT P0, URZ, PT ;  /* 0x00000000003f782f */ /* 0x000fe20003800000 */
[----:B------:R-:W2:Y:S01]  /*0370*/  SHFL.IDX PT, R11, R0, RZ, 0x1f ;  /* 0x00001fff000b7589 */ /* 0x000ea200000e0000 */
[----:B0-----:R-:W-:Y:S01]  /*0380*/  ULDC UR4, c[0x0][0x150] ;  /* 0x0000540000047ab9 */ /* 0x001fe20000000800 */
[----:B------:R-:W-:Y:S02]  /*0390*/  LEA.HI R3, R3, R4, RZ, 0x7 ;  /* 0x0000000403037211 */ /* 0x000fe400078f38ff */
[----:B------:R-:W-:Y:S01]  /*03a0*/  ELECT P1, URZ, PT ;  /* 0x00000000003f782f */ /* 0x000fe20003820000 */
[----:B------:R-:W0:Y:S01]  /*03b0*/  S2R R6, SR_CTAID.Y ;  /* 0x0000000000067919 */ /* 0x000e220000002600 */
[----:B------:R-:W3:Y:S01]  /*03c0*/  LDC R14, c[0x0][0x144] ;  /* 0x00005100ff0e7b82 */ /* 0x000ee20000000800 */
[----:B------:R-:W-:Y:S01]  /*03d0*/  LOP3.LUT R3, R3, 0xffffff80, RZ, 0xc0, !PT ;  /* 0xffffff8003037812 */ /* 0x000fe200078ec0ff */
[----:B------:R-:W-:Y:S01]  /*03e0*/  UMOV UR11, 0x80 ;  /* 0x00000080000b7882 */ /* 0x000fe20000000000 */
[----:B------:R-:W4:Y:S01]  /*03f0*/  SHFL.IDX PT, R16, R7, RZ, 0x1f ;  /* 0x00001fff07107589 */ /* 0x000f2200000e0000 */
[----:B------:R-:W-:Y:S01]  /*0400*/  NOP ;  /* 0x0000000000007918 */ /* 0x000fe20000000000 */
[----:B------:R-:W-:Y:S01]  /*0410*/  NOP ;  /* 0x0000000000007918 */ /* 0x000fe20000000000 */
[----:B------:R-:W-:Y:S01]  /*0420*/  IMAD.IADD R5, R4, 0x1, -R3 ;  /* 0x0000000104057824 */ /* 0x000fe200078e0a03 */
[C---:B------:R-:W-:Y:S01]  /*0430*/  ISETP.NE.AND P4, PT, R10.reuse, RZ, PT ;  /* 0x000000ff0a00720c */ /* 0x040fe20003f85270 */
[----:B------:R-:W4:Y:S01]  /*0440*/  LDC R15, c[0x0][0x140] ;  /* 0x00005000ff0f7b82 */ /* 0x000f220000000800 */
[----:B------:R-:W-:-:S02]  /*0450*/  VIADD R36, R10, 0xffffffff ;  /* 0xffffffff0a247836 */ /* 0x000fc40000000000 */
[----:B------:R-:W-:Y:S01]  /*0460*/  SHF.R.S32.HI R8, RZ, 0x1f, R5 ;  /* 0x0000001fff087819 */ /* 0x000fe20000011405 */
[----:B------:R-:W-:Y:S02]  /*0470*/  IMAD.MOV.U32 R57, RZ, RZ, 0x1 ;  /* 0x00000001ff397424 */ /* 0x000fe400078e00ff */
[----:B------:R-:W-:Y:S02]  /*0480*/  ISETP.GE.U32.AND P6, PT, R36, 0x2, PT ;  /* 0x000000022400780c */ /* 0x000fe40003fc6070 */
[----:B-----5:R-:W-:Y:S01]  /*0490*/  ISETP.NE.OR P0, PT, R12, RZ, !P0 ;  /* 0x000000ff0c00720c */ /* 0x020fe20004705670 */
[----:B------:R-:W5:Y:S01]  /*04a0*/  LDC R25, c[0x0][0x148] ;  /* 0x00005200ff197b82 */ /* 0x000f620000000800 */
[----:B-1----:R-:W-:Y:S02]  /*04b0*/  I2FP.F32.U32 R12, UR12 ;  /* 0x0000000c000c7c45 */ /* 0x002fe40008201000 */
[----:B------:R-:W-:Y:S02]  /*04c0*/  LEA.HI R3, R8, R5, RZ, 0x3 ;  /* 0x0000000508037211 */ /* 0x000fe400078f18ff */
[----:B--2---:R-:W-:Y:S01]  /*04d0*/  ISETP.NE.OR P1, PT, R11, RZ, !P1 ;  /* 0x000000ff0b00720c */ /* 0x004fe20004f25670 */
[----:B------:R-:W-:Y:S01]  /*04e0*/  FMUL R13, R12, UR4 ;  /* 0x000000040c0d7c20 */ /* 0x000fe20008400000 */
[--C-:B------:R-:W-:Y:S01]  /*04f0*/  SHF.R.S32.HI R0, RZ, 0x3, R3.reuse ;  /* 0x00000003ff007819 */ /* 0x100fe20000011403 */
[----:B------:R-:W-:Y:S01]  /*0500*/  ULDC UR4, c[0x0][0x154] ;  /* 0x0000550000047ab9 */ /* 0x000fe20000000800 */
[----:B------:R-:W-:-:S02]  /*0510*/  SHF.R.S32.HI R3, RZ, 0x1f, R3 ;  /* 0x0000001fff037819 */ /* 0x000fc40000011403 */
[----:B------:R-:W-:Y:S01]  /*0520*/  SHF.R.S32.HI R12, RZ, 0x1f, R9 ;  /* 0x0000001fff0c7819 */ /* 0x000fe20000011409 */
[----:B------:R-:W1:Y:S01]  /*0530*/  F2I.U32.TRUNC.NTZ R13, R13 ;  /* 0x0000000d000d7305 */ /* 0x000e62000020f000 */
[----:B------:R-:W-:Y:S01]  /*0540*/  LEA.HI R11, R3, R0, RZ, 0x2 ;  /* 0x00000000030b7211 */ /* 0x000fe200078f10ff */
[----:B------:R-:W-:Y:S01]  /*0550*/  VOTEU.ALL UP1, P0 ;  /* 0x00000000003f7886 */ /* 0x000fe20000020000 */
[----:B------:R-:W-:Y:S01]  /*0560*/  LEA.HI R12, R12, R9, RZ, 0x2 ;  /* 0x000000090c0c7211 */ /* 0x000fe200078f10ff */
[----:B------:R-:W-:Y:S01]  /*0570*/  VOTEU.ALL UP0, P0 ;  /* 0x00000000003f7886 */ /* 0x000fe20000000000 */
[----:B------:R-:W-:Y:S01]  /*0580*/  SHF.R.S32.HI R3, RZ, 0x1f, R2 ;  /* 0x0000001fff037819 */ /* 0x000fe20000011402 */
[----:B------:R-:W-:Y:S01]  /*0590*/  VOTEU.ALL UP2, P1 ;  /* 0x00000000003f7886 */ /* 0x000fe20000840000 */
[----:B------:R-:W-:Y:S01]  /*05a0*/  LOP3.LUT R11, R11, 0xfffffffc, RZ, 0xc0, !PT ;  /* 0xfffffffc0b0b7812 */ /* 0x000fe200078ec0ff */
[----:B------:R-:W2:Y:S01]  /*05b0*/  @!UP1 S2UR UR7, SR_CgaCtaId ;  /* 0x00000000000799c3 */ /* 0x000ea20000008800 */
[----:B------:R-:W-:Y:S01]  /*05c0*/  LOP3.LUT R12, R12, 0x3ffffffc, RZ, 0xc0, !PT ;  /* 0x3ffffffc0c0c7812 */ /* 0x000fe200078ec0ff */
[----:B------:R-:W-:Y:S01]  /*05d0*/  @!UP1 UMOV UR6, 0x400 ;  /* 0x0000040000069882 */ /* 0x000fe20000000000 */
[----:B------:R-:W-:Y:S01]  /*05e0*/  LEA.HI R3, R3, R2, RZ, 0x2 ;  /* 0x0000000203037211 */ /* 0x000fe200078f10ff */
[----:B------:R-:W-:Y:S01]  /*05f0*/  IMAD.IADD R11, R0, 0x1, -R11 ;  /* 0x00000001000b7824 */ /* 0x000fe200078e0a0b */
[----:B------:R-:W-:Y:S01]  /*0600*/  @!UP2 UMOV UR9, 0x400 ;  /* 0x000004000009a882 */ /* 0x000fe20000000000 */
[----:B------:R-:W-:Y:S01]  /*0610*/  IMAD.IADD R12, R9, 0x1, -R12 ;  /* 0x00000001090c7824 */ /* 0x000fe200078e0a0c */
[----:B------:R-:W-:Y:S01]  /*0620*/  LOP3.LUT R3, R3, 0xfffffffc, RZ, 0xc0, !PT ;  /* 0xfffffffc03037812 */ /* 0x000fe200078ec0ff */
[----:B------:R-:W5:Y:S01]  /*0630*/  @!UP2 S2UR UR10, SR_CgaCtaId ;  /* 0x00000000000aa9c3 */ /* 0x000f620000008800 */
[----:B-1----:R-:W-:Y:S01]  /*0640*/  IMAD.MOV R13, RZ, RZ, -R13 ;  /* 0x000000ffff0d7224 */ /* 0x002fe200078e0a0d */
[----:B------:R-:W-:Y:S01]  /*0650*/  VOTEU.ALL UP3, P1 ;  /* 0x00000000003f7886 */ /* 0x000fe20000860000 */
[----:B------:R-:W-:Y:S01]  /*0660*/  IMAD R11, R12, 0x4, R11 ;  /* 0x000000040c0b7824 */ /* 0x000fe200078e020b */
[----:B------:R-:W-:Y:S01]  /*0670*/  VOTEU.ALL UP4, P1 ;  /* 0x00000000003f7886 */ /* 0x000fe20000880000 */
[----:B------:R-:W-:Y:S01]  /*0680*/  IMAD.IADD R9, R2, 0x1, -R3 ;  /* 0x0000000102097824 */ /* 0x000fe200078e0a03 */
[----:B0-----:R-:W-:Y:S01]  /*0690*/  I2FP.F32.U32 R2, R6 ;  /* 0x0000000600027245 */ /* 0x001fe20000201000 */
[----:B---3--:R-:W-:Y:S01]  /*06a0*/  IMAD R21, R14, R13, UR12 ;  /* 0x0000000c0e157e24 */ /* 0x008fe2000f8e020d */
[C---:B------:R-:W-:Y:S01]  /*06b0*/  LEA.HI R0, R11.reuse, R11, RZ, 0x1 ;  /* 0x0000000b0b007211 */ /* 0x040fe200078f08ff */
[C---:B------:R-:W-:Y:S01]  /*06c0*/  IMAD.SHL.U32 R56, R11.reuse, 0x4, RZ ;  /* 0x000000040b387824 */ /* 0x040fe200078e00ff */
[----:B------:R-:W-:Y:S01]  /*06d0*/  VOTEU.ALL UP5, P1 ;  /* 0x00000000003f7886 */ /* 0x000fe200008a0000 */
[----:B------:R-:W-:Y:S01]  /*06e0*/  FMUL R2, R2, UR4 ;  /* 0x0000000402027c20 */ /* 0x000fe20008400000 */
[----:B------:R-:W-:Y:S01]  /*06f0*/  LOP3.LUT R0, R0, 0xfffffffe, RZ, 0xc0, !PT ;  /* 0xfffffffe00007812 */ /* 0x000fe200078ec0ff */
[----:B------:R-:W-:Y:S01]  /*0700*/  UMOV UR4, 0x20 ;  /* 0x0000002000047882 */ /* 0x000fe20000000000 */
[----:B------:R-:W-:Y:S01]  /*0710*/  LOP3.LUT R56, R11, 0xc, R56, 0x78, !PT ;  /* 0x0000000c0b387812 */ /* 0x000fe200078e7838 */
[----:B------:R-:W-:-:S04]  /*0720*/  @!UP1 UIADD3 UR4, -UR4, 0x100000, URZ ;  /* 0x0010000004049890 */ /* 0x000fc8000fffe13f */
[----:B------:R-:W-:Y:S02]  /*0730*/  @!UP1 USHF.L.U32 UR5, UR4, 0xb, URZ ;  /* 0x0000000b04059899 */ /* 0x000fe4000800063f */
[----:B------:R-:W-:Y:S01]  /*0740*/  @!UP1 USHF.L.U32 UR4, UR4, 0x1, URZ ;  /* 0x0000000104049899 */ /* 0x000fe2000800063f */
[----:B----4-:R-:W-:Y:S01]  /*0750*/  ISETP.EQ.U32.AND P2, PT, R15, 0x1, PT ;  /* 0x000000010f00780c */ /* 0x010fe20003f42070 */
[----:B------:R-:W-:Y:S01]  /*0760*/  IMAD.IADD R0, R11, 0x1, -R0 ;  /* 0x000000010b007824 */ /* 0x000fe200078e0a00 */
[----:B------:R-:W0:Y:S01]  /*0770*/  F2I.U32.TRUNC.NTZ R2, R2 ;  /* 0x0000000200027305 */ /* 0x000e22000020f000 */
[----:B--2---:R-:W-:Y:S01]  /*0780*/  @!UP1 ULEA UR8, UR7, UR6, 0x18 ;  /* 0x0000000607089291 */ /* 0x004fe2000f8ec03f */
[----:B------:R-:W-:Y:S01]  /*0790*/  R2UR UR43, R16 ;  /* 0x00000000102b72ca */ /* 0x000fe200000e0000 */
[----:B------:R-:W-:-:S04]  /*07a0*/  @!UP2 UIADD3 UR6, -UR11, 0x100000, URZ ;  /* 0x001000000b06a890 */ /* 0x000fc8000fffe13f */
[----:B------:R-:W-:Y:S02]  /*07b0*/  @!UP2 USHF.L.U32 UR7, UR6, 0xb, URZ ;  /* 0x0000000b0607a899 */ /* 0x000fe4000800063f */
[----:B------:R-:W-:Y:S01]  /*07c0*/  @!UP2 USHF.L.U32 UR6, UR6, 0x1, URZ ;  /* 0x000000010606a899 */ /* 0x000fe2000800063f */
[----:B------:R-:W-:Y:S01]  /*07d0*/  ISETP.NE.AND P3, PT, R0, R21, PT ;  /* 0x000000150000720c */ /* 0x000fe20003f65270 */
[----:B------:R-:W-:Y:S01]  /*07e0*/  VOTEU.ALL UP1, P0 ;  /* 0x00000000003f7886 */ /* 0x000fe20000020000 */
[----:B-----5:R-:W-:Y:S01]  /*07f0*/  @!UP2 ULEA UR9, UR10, UR9, 0x18 ;  /* 0x000000090a09a291 */ /* 0x020fe2000f8ec03f */
[----:B------:R-:W-:Y:S01]  /*0800*/  LOP3.LUT P0, RZ, R5, 0x7, RZ, 0xc0, !PT ;  /* 0x0000000705ff7812 */ /* 0x000fe2000780c0ff */
[----:B------:R-:W-:Y:S01]  /*0810*/  VOTEU.ALL UP2, P1 ;  /* 0x00000000003f7886 */ /* 0x000fe20000840000 */
[----:B------:R-:W-:Y:S02]  /*0820*/  ISETP.NE.AND P1, PT, R9, 0x3, PT ;  /* 0x000000030900780c */ /* 0x000fe40003f25270 */
[----:B------:R-:W-:-:S02]  /*0830*/  ISETP.LT.U32.AND P0, PT, R56, 0x2, !P0 ;  /* 0x000000023800780c */ /* 0x000fc40004701070 */
[----:B------:R-:W-:Y:S01]  /*0840*/  ISETP.EQ.OR P1, PT, R9, RZ, !P1 ;  /* 0x000000ff0900720c */ /* 0x000fe20004f22670 */
[----:B------:R-:W1:Y:S02]  /*0850*/  FENCE.VIEW.ASYNC.S ;  /* 0x00000000000073c6 */ /* 0x000e640000000000 */
[----:B-1----:R1:W2:Y:S01]  /*0860*/  @!UP0 SYNCS.EXCH.64 URZ, [UR8+0xa0], UR4 ;  /* 0x0000a004083f85b2 */ /* 0x0022a20008000100 */
[----:B0-----:R-:W-:Y:S01]  /*0870*/  IMAD.MOV R20, RZ, RZ, -R2 ;  /* 0x000000ffff147224 */ /* 0x001fe200078e0a02 */
[----:B------:R-:W-:-:S03]  /*0880*/  @P3 LEA.HI R0, R56, R56, RZ, 0x1 ;  /* 0x0000003838003211 */ /* 0x000fc600078f08ff */
[----:B------:R-:W-:Y:S01]  /*0890*/  IMAD R3, R25, R20, R6 ;  /* 0x0000001419037224 */ /* 0x000fe200078e0206 */
[----:B------:R-:W-:Y:S02]  /*08a0*/  ISETP.EQ.AND P1, PT, R10, RZ, P1 ;  /* 0x000000ff0a00720c */ /* 0x000fe40000f22270 */
[----:B------:R-:W-:Y:S02]  /*08b0*/  @P3 SHF.R.S32.HI R0, RZ, 0x1, R0 ;  /* 0x00000001ff003819 */ /* 0x000fe40000011400 */
[----:B------:R-:W-:Y:S02]  /*08c0*/  SEL R23, RZ, 0x1, !P1 ;  /* 0x00000001ff177807 */ /* 0x000fe40004800000 */
[----:B------:R-:W-:Y:S02]  /*08d0*/  @P3 ISETP.NE.AND P5, PT, R0, R3, PT ;  /* 0x000000030000320c */ /* 0x000fe40003fa5270 */
[----:B------:R-:W-:Y:S01]  /*08e0*/  SEL R0, RZ, 0x1, !P0 ;  /* 0x00000001ff007807 */ /* 0x000fe20004000000 */
[----:B------:R1:W0:Y:S01]  /*08f0*/  @!UP1 SYNCS.EXCH.64 URZ, [UR8+0xa8], UR4 ;  /* 0x0000a804083f95b2 */ /* 0x0002220008000100 */
[----:B------:R-:W-:Y:S01]  /*0900*/  NOP ;  /* 0x0000000000007918 */ /* 0x000fe20000000000 */
[----:B------:R-:W-:-:S02]  /*0910*/  @P3 SEL R57, RZ, 0x1, P5 ;  /* 0x00000001ff393807 */ /* 0x000fc40002800000 */
[----:B------:R-:W-:Y:S02]  /*0920*/  SEL R23, R23, 0x2, P6 ;  /* 0x0000000217177807 */ /* 0x000fe40003000000 */
[----:B------:R-:W-:Y:S01]  /*0930*/  LOP3.LUT R57, R57, R0, RZ, 0xc0, !PT ;  /* 0x0000000039397212 */ /* 0x000fe200078ec0ff */
[----:B------:R1:W3:Y:S01]  /*0940*/  @!UP2 SYNCS.EXCH.64 URZ, [UR9+0x80], UR6 ;  /* 0x00008006093fa5b2 */ /* 0x0002e20008000100 */
[----:B------:R1:W4:Y:S01]  /*0950*/  @!UP3 SYNCS.EXCH.64 URZ, [UR9+0x88], UR6 ;  /* 0x00008806093fb5b2 */ /* 0x0003220008000100 */
[----:B------:R1:W0:Y:S01]  /*0960*/  @!UP4 SYNCS.EXCH.64 URZ, [UR9+0x90], UR6 ;  /* 0x00009006093fc5b2 */ /* 0x0002220008000100 */
[----:B------:R1:W0:Y:S01]  /*0970*/  @!UP5 SYNCS.EXCH.64 URZ, [UR9+0x98], UR6 ;  /* 0x00009806093fd5b2 */ /* 0x0002220008000100 */
[----:B------:R-:W-:Y:S01]  /*0980*/  NOP ;  /* 0x0000000000007918 */ /* 0x000fe20000000000 */
[----:B-12---:R-:W-:Y:S05]  /*0990*/  @!P2 BRA `(.L_x_3) ;  /* 0x000000000008a947 */ /* 0x006fea0003800000 */
[----:B0--34-:R-:W-:Y:S01]  /*09a0*/  UCGABAR_ARV ;  /* 0x00000000000079c7 */ /* 0x019fe20008000000 */
[----:B------:R-:W-:Y:S05]  /*09b0*/  BRA `(.L_x_4) ;  /* 0x0000000000047947 */ /* 0x000fea0003800000 */
.L_x_3:
[----:B0--34-:R-:W-:Y:S01]  /*09c0*/  NOP ;  /* 0x0000000000007918 */ /* 0x019fe20000000000 */
.L_x_4:
[----:B------:R-:W-:Y:S01]  /*09d0*/  ULDC.64 UR4, c[0x0][0x598] ;  /* 0x0001660000047ab9 */ /* 0x000fe20000000a00 */
[----:B------:R-:W-:Y:S01]  /*09e0*/  ULDC.64 UR36, c[0x0][0x208] ;  /* 0x0000820000247ab9 */ /* 0x000fe20000000a00 */
[----:B------:R-:W-:-:S04]  /*09f0*/  ISETP.NE.U32.AND P0, PT, RZ, UR4, PT ;  /* 0x00000004ff007c0c */ /* 0x000fc8000bf05070 */
[----:B------:R-:W-:-:S13]  /*0a00*/  ISETP.NE.AND.EX P0, PT, RZ, UR5, PT, P0 ;  /* 0x00000005ff007c0c */ /* 0x000fda000bf05300 */
[----:B------:R-:W-:Y:S05]  /*0a10*/  @!P0 BRA `(.L_x_5) ;  /* 0x00000000001c8947 */ /* 0x000fea0003800000 */
[----:B------:R-:W0:Y:S02]  /*0a20*/  LDC.64 R2, c[0x0][0x598] ;  /* 0x00016600ff027b82 */ /* 0x000e240000000a00 */
[----:B0-----:R-:W2:Y:S02]  /*0a30*/  LDG.E.64 R2, desc[UR36][R2.64] ;  /* 0x0000002402027981 */ /* 0x001ea4000c1e1b00 */
[----:B--2---:R-:W-:-:S04]  /*0a40*/  ISETP.NE.U32.AND P0, PT, R2, RZ, PT ;  /* 0x000000ff0200720c */ /* 0x004fc80003f05070 */
[----:B------:R-:W-:-:S13]  /*0a50*/  ISETP.NE.AND.EX P0, PT, R3, RZ, PT, P0 ;  /* 0x000000ff0300720c */ /* 0x000fda0003f05300 */
[----:B------:R-:W-:Y:S05]  /*0a60*/  @!P0 BRA `(.L_x_5) ;  /* 0x0000000000088947 */ /* 0x000fea0003800000 */
[----:B------:R0:W5:Y:S01]  /*0a70*/  LD.E R58, desc[UR36][R2.64] ;  /* 0x00000024023a7980 */ /* 0x000162000c101900 */
[----:B------:R-:W-:Y:S05]  /*0a80*/  BRA `(.L_x_6) ;  /* 0x0000000000247947 */ /* 0x000fea0003800000 */
.L_x_5:
[----:B------:R-:W-:Y:S02]  /*0a90*/  ULDC.64 UR4, c[0x0][0x588] ;  /* 0x0001620000047ab9 */ /* 0x000fe40000000a00 */
[----:B------:R-:W-:-:S04]  /*0aa0*/  ISETP.NE.U32.AND P0, PT, RZ, UR4, PT ;  /* 0x00000004ff007c0c */ /* 0x000fc8000bf05070 */
[----:B------:R-:W-:-:S13]  /*0ab0*/  ISETP.NE.AND.EX P0, PT, RZ, UR5, PT, P0 ;  /* 0x00000005ff007c0c */ /* 0x000fda000bf05300 */
[----:B------:R-:W-:Y:S05]  /*0ac0*/  @!P0 BRA `(.L_x_7) ;  /* 0x00000000000c8947 */ /* 0x000fea0003800000 */
[----:B------:R-:W0:Y:S02]  /*0ad0*/  LDC.64 R58, c[0x0][0x588] ;  /* 0x00016200ff3a7b82 */ /* 0x000e240000000a00 */
[----:B0-----:R1:W5:Y:S01]  /*0ae0*/  LDG.E R58, desc[UR36][R58.64] ;  /* 0x000000243a3a7981 */ /* 0x001362000c1e1900 */
[----:B------:R-:W-:Y:S05]  /*0af0*/  BRA `(.L_x_6) ;  /* 0x0000000000087947 */ /* 0x000fea0003800000 */
.L_x_7:
[----:B------:R-:W-:Y:S02]  /*0b00*/  ULDC UR4, c[0x0][0x580] ;  /* 0x0001600000047ab9 */ /* 0x000fe40000000800 */
[----:B------:R-:W-:-:S07]  /*0b10*/  IMAD.U32 R58, RZ, RZ, UR4 ;  /* 0x00000004ff3a7e24 */ /* 0x000fce000f8e00ff */
.L_x_6:
[----:B------:R-:W-:Y:S02]  /*0b20*/  ULDC.64 UR4, c[0x0][0x5a0] ;  /* 0x0001680000047ab9 */ /* 0x000fe40000000a00 */
[----:B------:R-:W-:-:S04]  /*0b30*/  ISETP.NE.U32.AND P0, PT, RZ, UR4, PT ;  /* 0x00000004ff007c0c */ /* 0x000fc8000bf05070 */
[----:B------:R-:W-:-:S13]  /*0b40*/  ISETP.NE.AND.EX P0, PT, RZ, UR5, PT, P0 ;  /* 0x00000005ff007c0c */ /* 0x000fda000bf05300 */
[----:B------:R-:W-:Y:S05]  /*0b50*/  @!P0 BRA `(.L_x_8) ;  /* 0x00000000001c8947 */ /* 0x000fea0003800000 */
[----:B0-----:R-:W0:Y:S02]  /*0b60*/  LDC.64 R2, c[0x0][0x5a0] ;  /* 0x00016800ff027b82 */ /* 0x001e240000000a00 */
[----:B0-----:R-:W2:Y:S02]  /*0b70*/  LDG.E.64 R2, desc[UR36][R2.64] ;  /* 0x0000002402027981 */ /* 0x001ea4000c1e1b00 */
[----:B--2---:R-:W-:-:S04]  /*0b80*/  ISETP.NE.U32.AND P0, PT, R2, RZ, PT ;  /* 0x000000ff0200720c */ /* 0x004fc80003f05070 */
[----:B------:R-:W-:-:S13]  /*0b90*/  ISETP.NE.AND.EX P0, PT, R3, RZ, PT, P0 ;  /* 0x000000ff0300720c */ /* 0x000fda0003f05300 */
[----:B------:R-:W-:Y:S05]  /*0ba0*/  @!P0 BRA `(.L_x_8) ;  /* 0x0000000000088947 */ /* 0x000fea0003800000 */
[----:B-1----:R0:W5:Y:S01]  /*0bb0*/  LD.E R59, desc[UR36][R2.64] ;  /* 0x00000024023b7980 */ /* 0x002162000c101900 */
[----:B------:R-:W-:Y:S05]  /*0bc0*/  BRA `(.L_x_9) ;  /* 0x0000000000247947 */ /* 0x000fea0003800000 */
.L_x_8:
[----:B------:R-:W-:Y:S02]  /*0bd0*/  ULDC.64 UR4, c[0x0][0x590] ;  /* 0x0001640000047ab9 */ /* 0x000fe40000000a00 */
[----:B------:R-:W-:-:S04]  /*0be0*/  ISETP.NE.U32.AND P0, PT, RZ, UR4, PT ;  /* 0x00000004ff007c0c */ /* 0x000fc8000bf05070 */
[----:B------:R-:W-:-:S13]  /*0bf0*/  ISETP.NE.AND.EX P0, PT, RZ, UR5, PT, P0 ;  /* 0x00000005ff007c0c */ /* 0x000fda000bf05300 */
[----:B------:R-:W-:Y:S05]  /*0c00*/  @!P0 BRA `(.L_x_10) ;  /* 0x00000000000c8947 */ /* 0x000fea0003800000 */
[----:B0-----:R-:W1:Y:S02]  /*0c10*/  LDC.64 R2, c[0x0][0x590] ;  /* 0x00016400ff027b82 */ /* 0x001e640000000a00 */
[----:B-1----:R1:W5:Y:S01]  /*0c20*/  LDG.E R59, desc[UR36][R2.64] ;  /* 0x00000024023b7981 */ /* 0x002362000c1e1900 */
[----:B------:R-:W-:Y:S05]  /*0c30*/  BRA `(.L_x_9) ;  /* 0x0000000000087947 */ /* 0x000fea0003800000 */
.L_x_10:
[----:B------:R-:W-:Y:S02]  /*0c40*/  ULDC UR4, c[0x0][0x584] ;  /* 0x0001610000047ab9 */ /* 0x000fe40000000800 */
[----:B-1----:R-:W-:-:S07]  /*0c50*/  IMAD.U32 R59, RZ, RZ, UR4 ;  /* 0x00000004ff3b7e24 */ /* 0x002fce000f8e00ff */
.L_x_9:
[----:B01----:R-:W0:Y:S01]  /*0c60*/  LDC R2, c[0x0][0x65c] ;  /* 0x00019700ff027b82 */ /* 0x003e220000000800 */
[----:B------:R-:W-:Y:S01]  /*0c70*/  ULDC UR6, c[0x0][0x28c] ;  /* 0x0000a30000067ab9 */ /* 0x000fe20000000800 */
[----:B------:R-:W-:Y:S01]  /*0c80*/  ISETP.NE.AND P0, PT, R10, 0x2, PT ;  /* 0x000000020a00780c */ /* 0x000fe20003f05270 */
[----:B------:R-:W-:Y:S01]  /*0c90*/  UIADD3 UR6, UR6, 0x7f, URZ ;  /* 0x0000007f06067890 */ /* 0x000fe2000fffe03f */
[----:B------:R-:W-:Y:S01]  /*0ca0*/  IMAD.U32 R10, RZ, RZ, UR12 ;  /* 0x0000000cff0a7e24 */ /* 0x000fe2000f8e00ff */
[----:B------:R-:W-:Y:S01]  /*0cb0*/  UMOV UR38, URZ ;  /* 0x0000003f00267c82 */ /* 0x000fe20008000000 */
[----:B------:R-:W-:Y:S01]  /*0cc0*/  UMOV UR39, URZ ;  /* 0x0000003f00277c82 */ /* 0x000fe20008000000 */
[----:B------:R-:W-:Y:S01]  /*0cd0*/  USHF.R.S32.HI UR7, URZ, 0x1f, UR6 ;  /* 0x0000001f3f077899 */ /* 0x000fe20008011406 */
[----:B------:R-:W-:-:S03]  /*0ce0*/  ULDC.64 UR8, c[0x0][0x650] ;  /* 0x0001940000087ab9 */ /* 0x000fc60000000a00 */
[----:B------:R-:W-:-:S04]  /*0cf0*/  ULEA.HI UR7, UR7, UR6, URZ, 0x7 ;  /* 0x0000000607077291 */ /* 0x000fc8000f8f383f */
[----:B------:R-:W-:Y:S01]  /*0d00*/  USHF.R.S32.HI UR40, URZ, 0x7, UR7 ;  /* 0x000000073f287899 */ /* 0x000fe20008011407 */
[----:B0-----:R-:W-:-:S13]  /*0d10*/  ISETP.NE.AND P1, PT, R2, 0x1, PT ;  /* 0x000000010200780c */ /* 0x001fda0003f25270 */
[----:B------:R-:W0:Y:S01]  /*0d20*/  @P1 LDC R17, c[0x0][0x10] ;  /* 0x00000400ff111b82 */ /* 0x000e220000000800 */
[----:B------:R-:W-:Y:S02]  /*0d30*/  @P1 IMAD.MOV.U32 R7, RZ, RZ, RZ ;  /* 0x000000ffff071224 */ /* 0x000fe400078e00ff */
[----:B------:R-:W-:-:S05]  /*0d40*/  @P1 IMAD.MOV.U32 R11, RZ, RZ, RZ ;  /* 0x000000ffff0b1224 */ /* 0x000fca00078e00ff */
[----:B------:R-:W1:Y:S01]  /*0d50*/  @!P1 LDC R3, c[0x0][0xc] ;  /* 0x00000300ff039b82 */ /* 0x000e620000000800 */
[----:B------:R-:W-:Y:S01]  /*0d60*/  ULDC UR4, c[0x0][0xc] ;  /* 0x0000030000047ab9 */ /* 0x000fe20000000800 */
[----:B------:R-:W-:Y:S02]  /*0d70*/  ULDC UR5, c[0x0][0x10] ;  /* 0x0000040000057ab9 */ /* 0x000fe40000000800 */
[----:B------:R-:W-:-:S04]  /*0d80*/  UIMAD.WIDE.U32 UR4, UR4, UR5, URZ ;  /* 0x00000005040472a5 */ /* 0x000fc8000f8e003f */
[----:B------:R-:W2:Y:S01]  /*0d90*/  LDC R0, c[0x0][0x14] ;  /* 0x00000500ff007b82 */ /* 0x000ea20000000800 */
[----:B0-----:R-:W-:-:S04]  /*0da0*/  @P1 IMAD.WIDE.U32 R16, R17, UR12, R6 ;  /* 0x0000000c11101c25 */ /* 0x001fc8000f8e0006 */
[----:B------:R-:W-:Y:S02]  /*0db0*/  @P1 IMAD.IADD R17, R17, 0x1, R11 ;  /* 0x0000000111111824 */ /* 0x000fe400078e020b */
[----:B------:R-:W-:Y:S02]  /*0dc0*/  IMAD.MOV.U32 R11, RZ, RZ, RZ ;  /* 0x000000ffff0b7224 */ /* 0x000fe400078e00ff */
[----:B-1----:R-:W-:-:S04]  /*0dd0*/  @!P1 IMAD.WIDE.U32 R10, R6, R3, R10 ;  /* 0x00000003060a9225 */ /* 0x002fc800078e000a */
[----:B------:R-:W-:Y:S02]  /*0de0*/  @!P1 IMAD.MOV.U32 R16, RZ, RZ, R10 ;  /* 0x000000ffff109224 */ /* 0x000fe400078e000a */
[----:B--2---:R-:W-:-:S04]  /*0df0*/  IMAD.WIDE.U32 R12, R0, UR4, RZ ;  /* 0x00000004000c7c25 */ /* 0x004fc8000f8e00ff */
[----:B------:R-:W-:Y:S01]  /*0e00*/  IMAD R3, R0, UR5, RZ ;  /* 0x0000000500037c24 */ /* 0x000fe2000f8e02ff */
[----:B------:R0:W-:Y:S01]  /*0e10*/  STL.64 [R1], R12 ;  /* 0x0000000c01007387 */ /* 0x0001e20000100a00 */
[----:B------:R-:W-:Y:S02]  /*0e20*/  @!P1 IMAD.MOV.U32 R17, RZ, RZ, R11 ;  /* 0x000000ffff119224 */ /* 0x000fe400078e000b */
[----:B------:R-:W-:Y:S01]  /*0e30*/  IMAD.IADD R0, R13, 0x1, R3 ;  /* 0x000000010d007824 */ /* 0x000fe200078e0203 */
[----:B------:R-:W-:Y:S06]  /*0e40*/  @P0 BRA `(.L_x_11) ;  /* 0x0000000000280947 */ /* 0x000fec0003800000 */
[----:B------:R-:W-:Y:S01]  /*0e50*/  UIMAD.WIDE.U32 UR4, UR40, 0x24924925, URZ ;  /* 0x24924925280478a5 */ /* 0x000fe2000f8e003f */
[----:B------:R-:W-:Y:S01]  /*0e60*/  IADD3 R16, P0, R16, R12, RZ ;  /* 0x0000000c10107210 */ /* 0x000fe20007f1e0ff */
[----:B------:R-:W-:Y:S02]  /*0e70*/  UISETP.GE.U32.AND UP0, UPT, UR40, 0x7, UPT ;  /* 0x000000072800788c */ /* 0x000fe4000bf06070 */
[----:B------:R-:W-:Y:S02]  /*0e80*/  UIADD3 UR4, -UR5, UR40, URZ ;  /* 0x0000002805047290 */ /* 0x000fe4000fffe13f */
[----:B------:R-:W-:Y:S01]  /*0e90*/  IMAD.X R17, R0, 0x1, R17, P0 ;  /* 0x0000000100117824 */ /* 0x000fe200000e0611 */
[----:B------:R-:W-:Y:S01]  /*0ea0*/  UMOV UR39, URZ ;  /* 0x0000003f00277c82 */ /* 0x000fe20008000000 */
[----:B------:R-:W-:-:S04]  /*0eb0*/  ULEA.HI UR4, UR4, UR5, URZ, 0x1f ;  /* 0x0000000504047291 */ /* 0x000fc8000f8ff83f */
[----:B------:R-:W-:-:S04]  /*0ec0*/  USHF.R.U32.HI UR4, URZ, 0x2, UR4 ;  /* 0x000000023f047899 */ /* 0x000fc80008011604 */
[----:B------:R-:W-:Y:S02]  /*0ed0*/  @UP0 ULOP3.LUT UR39, UR4, 0x1, URZ, 0xc0, !UPT ;  /* 0x0000000104270892 */ /* 0x000fe4000f8ec03f */
[----:B------:R-:W-:-:S12]  /*0ee0*/  UIMAD UR38, UR4, -0x7, UR40 ;  /* 0xfffffff9042678a4 */ /* 0x000fd8000f8e0228 */
.L_x_11:
[----:B------:R-:W-:Y:S01]  /*0ef0*/  ISETP.GE.U32.AND P0, PT, R16, UR8, PT ;  /* 0x0000000810007c0c */ /* 0x000fe2000bf06070 */
[----:B------:R-:W-:Y:S01]  /*0f00*/  IMAD.MOV.U32 R22, RZ, RZ, -0x1 ;  /* 0xffffffffff167424 */ /* 0x000fe200078e00ff */
[----:B------:R-:W-:Y:S01]  /*0f10*/  PRMT R3, RZ, 0x7610, R3 ;  /* 0x00007610ff037816 */ /* 0x000fe20000000003 */
[----:B------:R-:W-:Y:S01]  /*0f20*/  IMAD.MOV.U32 R18, RZ, RZ, -0x1 ;  /* 0xffffffffff127424 */ /* 0x000fe200078e00ff */
[----:B------:R-:W-:Y:S01]  /*0f30*/  ISETP.GE.U32.AND.EX P0, PT, R17, UR9, PT, P0 ;  /* 0x0000000911007c0c */ /* 0x000fe2000bf06100 */
[----:B------:R-:W-:-:S12]  /*0f40*/  IMAD.MOV.U32 R19, RZ, RZ, -0x1 ;  /* 0xffffffffff137424 */ /* 0x000fd800078e00ff */
[----:B------:R-:W-:Y:S05]  /*0f50*/  @P0 BRA `(.L_x_12) ;  /* 0x0000000400280947 */ /* 0x000fea0003800000 */
[----:B------:R-:W1:Y:S01]  /*0f60*/  LDC.64 R26, c[0x0][0x628] ;  /* 0x00018a00ff1a7b82 */ /* 0x000e620000000a00 */
[----:B------:R-:W-:Y:S02]  /*0f70*/  IMAD.MOV.U32 R10, RZ, RZ, R16 ;  /* 0x000000ffff0a7224 */ /* 0x000fe400078e0010 */
[----:B------:R-:W-:-:S05]  /*0f80*/  IMAD.MOV.U32 R11, RZ, RZ, R17 ;  /* 0x000000ffff0b7224 */ /* 0x000fca00078e0011 */
[----:B------:R-:W2:Y:S08]  /*0f90*/  LDC R18, c[0x0][0x630] ;  /* 0x00018c00ff127b82 */ /* 0x000eb00000000800 */
[----:B------:R-:W3:Y:S01]  /*0fa0*/  LDC.64 R28, c[0x0][0x620] ;  /* 0x00018800ff1c7b82 */ /* 0x000ee20000000a00 */
[----:B-1----:R-:W-:-:S04]  /*0fb0*/  ISETP.NE.U32.AND P0, PT, R26, RZ, PT ;  /* 0x000000ff1a00720c */ /* 0x002fc80003f05070 */
[----:B------:R-:W-:-:S13]  /*0fc0*/  ISETP.NE.AND.EX P0, PT, R27, RZ, PT, P0 ;  /* 0x000000ff1b00720c */ /* 0x000fda0003f05300 */
[----:B--23--:R-:W-:Y:S05]  /*0fd0*/  @!P0 BRA `(.L_x_13) ;  /* 0x0000000000288947 */ /* 0x00cfea0003800000 */
[----:B------:R-:W1:Y:S02]  /*0fe0*/  LDC R3, c[0x0][0x634] ;  /* 0x00018d00ff037b82 */ /* 0x000e640000000800 */
[----:B-1----:R-:W-:-:S05]  /*0ff0*/  IADD3 R3, P0, R16, R3, RZ ;  /* 0x0000000310037210 */ /* 0x002fca0007f1e0ff */
[----:B------:R-:W-:-:S04]  /*1000*/  IMAD.X R19, RZ, RZ, R17, P0 ;  /* 0x000000ffff137224 */ /* 0x000fc800000e0611 */
[----:B------:R-:W-:-:S04]  /*1010*/  IMAD.WIDE.U32 R10, R19, R26, RZ ;  /* 0x0000001a130a7225 */ /* 0x000fc800078e00ff */
[----:B0-----:R-:W-:-:S04]  /*1020*/  IMAD.WIDE.U32 R12, P0, R3, R27, R10 ;  /* 0x0000001b030c7225 */ /* 0x001fc8000780000a */
[----:B------:R-:W-:-:S04]  /*1030*/  IMAD.WIDE.U32 R10, R3, R26, RZ ;  /* 0x0000001a030a7225 */ /* 0x000fc800078e00ff */
[----:B------:R-:W-:Y:S01]  /*1040*/  IMAD.X R15, RZ, RZ, RZ, P0 ;  /* 0x000000ffff0f7224 */ /* 0x000fe200000e06ff */
[----:B------:R-:W-:Y:S01]  /*1050*/  IADD3 RZ, P0, R11, R12, RZ ;  /* 0x0000000c0bff7210 */ /* 0x000fe20007f1e0ff */
[----:B------:R-:W-:-:S04]  /*1060*/  IMAD.MOV.U32 R14, RZ, RZ, R13 ;  /* 0x000000ffff0e7224 */ /* 0x000fc800078e000d */
[----:B------:R-:W-:-:S08]  /*1070*/  IMAD.WIDE.U32.X R10, R19, R27, R14, P0 ;  /* 0x0000001b130a7225 */ /* 0x000fd000000e040e */
.L_x_13:
[----:B------:R-:W1:Y:S01]  /*1080*/  LDC.64 R32, c[0x0][0x640] ;  /* 0x00019000ff207b82 */ /* 0x000e620000000a00 */
[-CC-:B------:R-:W-:Y:S02]  /*1090*/  SHF.R.U64 R30, R10, R18.reuse, R11.reuse ;  /* 0x000000120a1e7219 */ /* 0x180fe4000000120b */
[----:B------:R-:W-:Y:S02]  /*10a0*/  SHF.R.U32.HI R3, RZ, R18, R11 ;  /* 0x00000012ff037219 */ /* 0x000fe4000001160b */
[----:B0-----:R-:W-:-:S03]  /*10b0*/  IADD3 R13, P0, RZ, -R30, RZ ;  /* 0x8000001eff0d7210 */ /* 0x001fc60007f1e0ff */
[----:B------:R-:W0:Y:S02]  /*10c0*/  LDC R14, c[0x0][0x618] ;  /* 0x00018600ff0e7b82 */ /* 0x000e240000000800 */
[----:B------:R-:W-:Y:S02]  /*10d0*/  IMAD.X R3, RZ, RZ, ~R3, P0 ;  /* 0x000000ffff037224 */ /* 0x000fe400000e0e03 */
[----:B------:R-:W-:-:S04]  /*10e0*/  IMAD.WIDE.U32 R10, R13, R28, R16 ;  /* 0x0000001c0d0a7225 */ /* 0x000fc800078e0010 */
[----:B------:R-:W2:Y:S01]  /*10f0*/  LDC R15, c[0x0][0x608] ;  /* 0x00018200ff0f7b82 */ /* 0x000ea20000000800 */
[----:B------:R-:W-:Y:S02]  /*1100*/  IMAD R12, R3, R28, RZ ;  /* 0x0000001c030c7224 */ /* 0x000fe400078e02ff */
[----:B------:R-:W-:Y:S02]  /*1110*/  IMAD.MOV.U32 R28, RZ, RZ, 0x1 ;  /* 0x00000001ff1c7424 */ /* 0x000fe400078e00ff */
[----:B------:R-:W-:Y:S02]  /*1120*/  IMAD R3, R13, R29, R12 ;  /* 0x0000001d0d037224 */ /* 0x000fe400078e020c */
[----:B------:R-:W-:Y:S01]  /*1130*/  IMAD.MOV.U32 R12, RZ, RZ, -0x1 ;  /* 0xffffffffff0c7424 */ /* 0x000fe200078e00ff */
[----:B------:R-:W3:Y:S01]  /*1140*/  LDC R31, c[0x0][0x658] ;  /* 0x00019600ff1f7b82 */ /* 0x000ee20000000800 */
[----:B------:R-:W-:Y:S01]  /*1150*/  IMAD.IADD R3, R11, 0x1, R3 ;  /* 0x000000010b037824 */ /* 0x000fe200078e0203 */
[----:B-1----:R-:W-:-:S04]  /*1160*/  ISETP.NE.U32.AND P0, PT, R32, RZ, PT ;  /* 0x000000ff2000720c */ /* 0x002fc80003f05070 */
[----:B------:R-:W-:Y:S02]  /*1170*/  ISETP.NE.AND.EX P0, PT, R33, RZ, PT, P0 ;  /* 0x000000ff2100720c */ /* 0x000fe40003f05300 */
[----:B------:R-:W1:Y:S01]  /*1180*/  LDC R24, c[0x0][0x600] ;  /* 0x00018000ff187b82 */ /* 0x000e620000000800 */
[-CC-:B0-----:R-:W-:Y:S02]  /*1190*/  SHF.R.U64 R27, R10, R14.reuse, R3.reuse ;  /* 0x0000000e0a1b7219 */ /* 0x181fe40000001203 */
[----:B------:R-:W-:-:S05]  /*11a0*/  SHF.R.U32.HI R10, RZ, R14, R3 ;  /* 0x0000000eff0a7219 */ /* 0x000fca0000011603 */
[----:B------:R-:W0:Y:S01]  /*11b0*/  LDC R22, c[0x0][0x648] ;  /* 0x00019200ff167b82 */ /* 0x000e220000000800 */
[-CC-:B--2---:R-:W-:Y:S02]  /*11c0*/  SHF.R.U64 R35, R27, R15.reuse, R10.reuse ;  /* 0x0000000f1b237219 */ /* 0x184fe4000000120a */
[----:B------:R-:W-:-:S05]  /*11d0*/  SHF.R.U32.HI R10, RZ, R15, R10 ;  /* 0x0000000fff0a7219 */ /* 0x000fca000001160a */
[----:B------:R-:W2:Y:S01]  /*11e0*/  LDC R26, c[0x0][0x638] ;  /* 0x00018e00ff1a7b82 */ /* 0x000ea20000000800 */
[-CC-:B---3--:R-:W-:Y:S02]  /*11f0*/  SHF.R.U64 R34, R35, R31.reuse, R10.reuse ;  /* 0x0000001f23227219 */ /* 0x188fe4000000120a */
[-C--:B------:R-:W-:Y:S02]  /*1200*/  SHF.L.U32 R3, R12, R31.reuse, RZ ;  /* 0x0000001f0c037219 */ /* 0x080fe400000006ff */
[----:B------:R-:W-:Y:S01]  /*1210*/  SHF.R.U32.HI R11, RZ, R31, R10 ;  /* 0x0000001fff0b7219 */ /* 0x000fe2000001160a */
[----:B------:R-:W-:Y:S01]  /*1220*/  IMAD.MOV.U32 R10, RZ, RZ, R34 ;  /* 0x000000ffff0a7224 */ /* 0x000fe200078e0022 */
[----:B------:R-:W-:Y:S01]  /*1230*/  LOP3.LUT R18, RZ, R3, RZ, 0x33, !PT ;  /* 0x00000003ff127212 */ /* 0x000fe200078e33ff */
[----:B------:R-:W3:Y:S01]  /*1240*/  LDC R29, c[0x0][0x610] ;  /* 0x00018400ff1d7b82 */ /* 0x000ee20000000800 */
[----:B------:R-:W-:Y:S05]  /*1250*/  @!P0 BRA `(.L_x_14) ;  /* 0x0000000000288947 */ /* 0x000fea0003800000 */
[----:B------:R-:W4:Y:S02]  /*1260*/  LDC R3, c[0x0][0x64c] ;  /* 0x00019300ff037b82 */ /* 0x000f240000000800 */
[----:B----4-:R-:W-:-:S05]  /*1270*/  IADD3 R3, P0, R34, R3, RZ ;  /* 0x0000000322037210 */ /* 0x010fca0007f1e0ff */
[----:B------:R-:W-:-:S04]  /*1280*/  IMAD.X R19, RZ, RZ, R11, P0 ;  /* 0x000000ffff137224 */ /* 0x000fc800000e060b */
[----:B------:R-:W-:-:S04]  /*1290*/  IMAD.WIDE.U32 R10, R19, R32, RZ ;  /* 0x00000020130a7225 */ /* 0x000fc800078e00ff */
[----:B------:R-:W-:-:S04]  /*12a0*/  IMAD.WIDE.U32 R12, P0, R3, R33, R10 ;  /* 0x00000021030c7225 */ /* 0x000fc8000780000a */
[----:B------:R-:W-:-:S04]  /*12b0*/  IMAD.WIDE.U32 R10, R3, R32, RZ ;  /* 0x00000020030a7225 */ /* 0x000fc800078e00ff */
[----:B------:R-:W-:Y:S01]  /*12c0*/  IMAD.X R15, RZ, RZ, RZ, P0 ;  /* 0x000000ffff0f7224 */ /* 0x000fe200000e06ff */
[----:B------:R-:W-:Y:S01]  /*12d0*/  IADD3 RZ, P0, R11, R12, RZ ;  /* 0x0000000c0bff7210 */ /* 0x000fe20007f1e0ff */
[----:B------:R-:W-:-:S04]  /*12e0*/  IMAD.MOV.U32 R14, RZ, RZ, R13 ;  /* 0x000000ffff0e7224 */ /* 0x000fc800078e000d */
[----:B------:R-:W-:-:S08]  /*12f0*/  IMAD.WIDE.U32.X R10, R19, R33, R14, P0 ;  /* 0x00000021130a7225 */ /* 0x000fd000000e040e */
.L_x_14:
[----:B0-----:R-:W-:Y:S01]  /*1300*/  SHF.R.U64 R7, R10, R22, R11 ;  /* 0x000000160a077219 */ /* 0x001fe2000000120b */
[----:B-1----:R-:W-:Y:S01]  /*1310*/  VIADD R10, R24, 0xffffffff ;  /* 0xffffffff180a7836 */ /* 0x002fe20000000000 */
[----:B------:R-:W-:Y:S01]  /*1320*/  SHF.L.U32 R3, R28, R31, RZ ;  /* 0x0000001f1c037219 */ /* 0x000fe200000006ff */
[----:B------:R-:W-:Y:S01]  /*1330*/  @P1 IMAD R21, R25, R20, R6 ;  /* 0x0000001419151224 */ /* 0x000fe200078e0206 */
[----:B------:R-:W-:Y:S01]  /*1340*/  LOP3.LUT R18, R35, R18, RZ, 0xc0, !PT ;  /* 0x0000001223127212 */ /* 0x000fe200078ec0ff */
[----:B------:R-:W-:Y:S02]  /*1350*/  IMAD.MOV R11, RZ, RZ, -R7 ;  /* 0x000000ffff0b7224 */ /* 0x000fe400078e0a07 */
[----:B------:R-:W-:Y:S02]  /*1360*/  IMAD.MOV.U32 R6, RZ, RZ, 0x1 ;  /* 0x00000001ff067424 */ /* 0x000fe400078e00ff */
[----:B------:R-:W-:Y:S01]  /*1370*/  IMAD R18, R3, R7, R18 ;  /* 0x0000000703127224 */ /* 0x000fe200078e0212 */
[----:B------:R-:W-:Y:S01]  /*1380*/  LOP3.LUT R7, R27, R10, RZ, 0xc0, !PT ;  /* 0x0000000a1b077212 */ /* 0x000fe200078ec0ff */
[----:B--2---:R-:W-:-:S02]  /*1390*/  IMAD R3, R11, R26, R34 ;  /* 0x0000001a0b037224 */ /* 0x004fc400078e0222 */
[----:B---3--:R-:W-:Y:S02]  /*13a0*/  IMAD R22, R18, R29, R21 ;  /* 0x0000001d12167224 */ /* 0x008fe400078e0215 */
[----:B------:R-:W-:Y:S01]  /*13b0*/  IMAD R7, R3, R24, R7 ;  /* 0x0000001803077224 */ /* 0x000fe200078e0207 */
[----:B------:R-:W-:Y:S01]  /*13c0*/  PRMT R3, R6, 0x7610, R3 ;  /* 0x0000761006037816 */ /* 0x000fe20000000003 */
[----:B------:R-:W-:-:S03]  /*13d0*/  IMAD.MOV.U32 R19, RZ, RZ, R30 ;  /* 0x000000ffff137224 */ /* 0x000fc600078e001e */
[----:B------:R-:W-:Y:S02]  /*13e0*/  SEL R18, R7, R22, !P1 ;  /* 0x0000001607127207 */ /* 0x000fe40004800000 */
[----:B------:R-:W-:-:S07]  /*13f0*/  SEL R22, R22, R7, !P1 ;  /* 0x0000000716167207 */ /* 0x000fce0004800000 */
.L_x_12:
[----:B------:R-:W-:Y:S05]  /*1400*/  @!P2 BRA `(.L_x_15) ;  /* 0x00000000000ca947 */ /* 0x000fea0003800000 */
[----:B------:R-:W-:Y:S01]  /*1410*/  UCGABAR_WAIT ;  /* 0x0000000000007dc7 */ /* 0x000fe20008000000 */
[----:B------:R-:W-:Y:S01]  /*1420*/  CCTL.IVALL ;  /* 0x00000000ff00798f */ /* 0x000fe20002000000 */
[----:B------:R-:W-:Y:S05]  /*1430*/  BRA `(.L_x_16) ;  /* 0x0000000000047947 */ /* 0x000fea0003800000 */
.L_x_15:
[----:B------:R-:W-:Y:S06]  /*1440*/  BAR.SYNC.DEFER_BLOCKING 0x0 ;  /* 0x0000000000007b1d */ /* 0x000fec0000010000 */
.L_x_16:
[----:B------:R-:W-:Y:S05]  /*1450*/  @!P4 BRA `(.L_x_17) ;  /* 0x0000003800f8c947 */ /* 0x000fea0003800000 */
[----:B------:R-:W-:-:S13]  /*1460*/  ISETP.GT.U32.AND P0, PT, R36, 0x1, PT ;  /* 0x000000012400780c */ /* 0x000fda0003f04070 */
[----:B------:R-:W-:Y:S05]  /*1470*/  @P0 EXIT ;  /* 0x000000000000094d */ /* 0x000fea0003800000 */
.L_x_18:
[----:B------:R-:W-:-:S08]  /*1480*/  NOP ;  /* 0x0000000000007918 */ /* 0x000fd00000000000 */
[----:B------:R-:W1:Y:S02]  /*1490*/  USETMAXREG.TRY_ALLOC.CTAPOOL UP0, 0xe8 ;  /* 0x000000e8000079c8 */ /* 0x000e640008000600 */
[----:B-1----:R-:W-:-:S13]  /*14a0*/  PLOP3.LUT P0, PT, PT, PT, UP0, 0x80, 0x0 ;  /* 0x000000000000781c */ /* 0x002fda0003f0f008 */
[----:B------:R-:W-:Y:S05]  /*14b0*/  @!P0 BRA `(.L_x_18) ;  /* 0xfffffffc00f08947 */ /* 0x000fea000383ffff */
[----:B------:R-:W-:-:S13]  /*14c0*/  LOP3.LUT P0, RZ, R3, 0xff, RZ, 0xc0, !PT ;  /* 0x000000ff03ff7812 */ /* 0x000fda000780c0ff */
[----:B------:R-:W-:Y:S05]  /*14d0*/  @!P0 EXIT ;  /* 0x000000000000894d */ /* 0x000fea0003800000 */
[----:B------:R-:W2:Y:S01]  /*14e0*/  LDL.64 R6, [R1] ;  /* 0x0000000001067983 */ /* 0x000ea20000100a00 */
[CC--:B------:R-:W-:Y:S01]  /*14f0*/  LEA.HI R3, R8.reuse, R5.reuse, RZ, 0x2 ;  /* 0x0000000508037211 */ /* 0x0c0fe200078f10ff */
[----:B------:R-:W1:Y:S01]  /*1500*/  S2UR UR4, SR_CgaCtaId ;  /* 0x00000000000479c3 */ /* 0x000e620000008800 */
[----:B------:R-:W-:Y:S01]  /*1510*/  LEA.HI R8, R8, R5, RZ, 0x5 ;  /* 0x0000000508087211 */ /* 0x000fe200078f28ff */
[----:B------:R-:W-:Y:S01]  /*1520*/  UMOV UR41, 0x400 ;  /* 0x0000040000297882 */ /* 0x000fe20000000000 */
[----:B------:R-:W-:Y:S01]  /*1530*/  LOP3.LUT R4, R3, 0xfffffffc, RZ, 0xc0, !PT ;  /* 0xfffffffc03047812 */ /* 0x000fe200078ec0ff */
[----:B------:R-:W-:Y:S01]  /*1540*/  UISETP.LT.AND UP0, UPT, UR40, 0x1, UPT ;  /* 0x000000012800788c */ /* 0x000fe2000bf01270 */
[--C-:B------:R-:W-:Y:S01]  /*1550*/  SHF.R.S32.HI R60, RZ, 0x2, R3.reuse ;  /* 0x00000002ff3c7819 */ /* 0x100fe20000011403 */
[----:B------:R-:W-:Y:S01]  /*1560*/  UIADD3 UR5, UR43, -0x1, URZ ;  /* 0xffffffff2b057890 */ /* 0x000fe2000fffe03f */
[----:B------:R-:W-:Y:S01]  /*1570*/  SHF.R.S32.HI R3, RZ, 0x1f, R3 ;  /* 0x0000001fff037819 */ /* 0x000fe20000011403 */
[----:B------:R-:W3:Y:S01]  /*1580*/  LDC R66, c[0x0][0x658] ;  /* 0x00019600ff427b82 */ /* 0x000ee20000000800 */
[----:B------:R-:W-:Y:S01]  /*1590*/  USEL UR42, UR40, 0x1, UP0 ;  /* 0x00000001282a7887 */ /* 0x000fe20008000000 */
[----:B------:R-:W-:Y:S01]  /*15a0*/  IMAD.IADD R4, R5, 0x1, -R4 ;  /* 0x0000000105047824 */ /* 0x000fe200078e0a04 */
[----:B------:R-:W-:Y:S01]  /*15b0*/  LEA.HI R3, R3, R60, RZ, 0x3 ;  /* 0x0000003c03037211 */ /* 0x000fe200078f18ff */
[----:B------:R-:W-:Y:S01]  /*15c0*/  UISETP.NE.AND UP0, UPT, UR5, URZ, UPT ;  /* 0x0000003f0500728c */ /* 0x000fe2000bf05270 */
[----:B------:R-:W-:Y:S01]  /*15d0*/  IMAD.MOV.U32 R5, RZ, RZ, 0x1 ;  /* 0x00000001ff057424 */ /* 0x000fe200078e00ff */
[----:B------:R-:W-:Y:S01]  /*15e0*/  ULDC UR8, c[0x0][0x284] ;  /* 0x0000a10000087ab9 */ /* 0x000fe20000000800 */
[----:B------:R-:W-:Y:S01]  /*15f0*/  LOP3.LUT R3, R3, 0xfffffff8, RZ, 0xc0, !PT ;  /* 0xfffffff803037812 */ /* 0x000fe200078ec0ff */
[----:B------:R-:W4:Y:S01]  /*1600*/  LDC.64 R64, c[0x0][0x5c8] ;  /* 0x00017200ff407b82 */ /* 0x000f220000000a00 */
[----:B------:R-:W-:Y:S01]  /*1610*/  USEL UR7, URZ, 0x1, UP0 ;  /* 0x000000013f077887 */ /* 0x000fe20008000000 */
[----:B------:R-:W-:Y:S01]  /*1620*/  IMAD.SHL.U32 R62, R4, 0x2, RZ ;  /* 0x00000002043e7824 */ /* 0x000fe200078e00ff */
[----:B------:R-:W-:Y:S01]  /*1630*/  LOP3.LUT R74, R23, 0x1, RZ, 0xfc, !PT ;  /* 0x00000001174a7812 */ /* 0x000fe200078efcff */
[----:B------:R-:W-:Y:S01]  /*1640*/  IMAD.IADD R60, R60, 0x1, -R3 ;  /* 0x000000013c3c7824 */ /* 0x000fe200078e0a03 */
[----:B------:R-:W-:Y:S01]  /*1650*/  SHF.R.S32.HI R3, RZ, 0x5, R8 ;  /* 0x00000005ff037819 */ /* 0x000fe20000011408 */
[----:B------:R-:W-:Y:S01]  /*1660*/  USHF.L.U32 UR47, UR40, 0x1, URZ ;  /* 0x00000001282f7899 */ /* 0x000fe2000800063f */
[----:B------:R-:W-:Y:S01]  /*1670*/  IMAD.U32 R75, RZ, RZ, UR7 ;  /* 0x00000007ff4b7e24 */ /* 0x000fe2000f8e00ff */
[----:B------:R-:W0:Y:S01]  /*1680*/  LDC R67, c[0x0][0x288] ;  /* 0x0000a200ff437b82 */ /* 0x000e220000000800 */
[--C-:B------:R-:W-:Y:S01]  /*1690*/  SHF.R.S32.HI R61, RZ, 0x1f, R60.reuse ;  /* 0x0000001fff3d7819 */ /* 0x100fe2000001143c */
[----:B-1----:R-:W-:Y:S01]  /*16a0*/  ULEA UR41, UR4, UR41, 0x18 ;  /* 0x0000002904297291 */ /* 0x002fe2000f8ec03f */
[C---:B------:R-:W-:Y:S01]  /*16b0*/  IMAD R71, R3.reuse, -0x10, -R60 ;  /* 0xfffffff003477824 */ /* 0x040fe200078e0a3c */
[----:B------:R-:W-:Y:S01]  /*16c0*/  USHF.L.U32 UR4, UR5, 0x3, URZ ;  /* 0x0000000305047899 */ /* 0x000fe2000800063f */
[----:B------:R-:W-:Y:S01]  /*16d0*/  SHF.R.S32.HI R63, RZ, 0x1f, R62 ;  /* 0x0000001fff3f7819 */ /* 0x000fe2000001143e */
[----:B------:R-:W-:Y:S01]  /*16e0*/  IMAD.WIDE R60, R3, 0x10, R60 ;  /* 0x00000010033c7825 */ /* 0x000fe200078e023c */
[----:B------:R-:W-:Y:S01]  /*16f0*/  UIADD3 UR5, UR41, 0x180, URZ ;  /* 0x0000018029057890 */ /* 0x000fe2000fffe03f */
[----:B------:R-:W1:Y:S01]  /*1700*/  LDC R69, c[0x0][0x600] ;  /* 0x00018000ff457b82 */ /* 0x000e620000000800 */
[----:B------:R-:W-:Y:S01]  /*1710*/  UIADD3 UR6, UR41, 0x1c180, URZ ;  /* 0x0001c18029067890 */ /* 0x000fe2000fffe03f */
[----:B------:R-:W-:Y:S01]  /*1720*/  IMAD.MOV.U32 R3, RZ, RZ, -0x1 ;  /* 0xffffffffff037424 */ /* 0x000fe200078e00ff */
[----:B------:R-:W-:Y:S01]  /*1730*/  USHF.R.U32.HI UR5, URZ, 0x4, UR5 ;  /* 0x000000043f057899 */ /* 0x000fe20008011605 */
[----:B------:R-:W-:Y:S01]  /*1740*/  VIADD R71, R71, UR8 ;  /* 0x0000000847477c36 */ /* 0x000fe20008000000 */
[----:B------:R-:W-:-:S02]  /*1750*/  USHF.R.U32.HI UR6, URZ, 0x4, UR6 ;  /* 0x000000043f067899 */ /* 0x000fc40008011606 */
[-C--:B---3--:R-:W-:Y:S01]  /*1760*/  SHF.L.U32 R3, R3, R66.reuse, RZ ;  /* 0x0000004203037219 */ /* 0x088fe200000006ff */
[----:B------:R-:W-:Y:S01]  /*1770*/  UIADD3 UR48, UR41, 0x80, URZ ;  /* 0x0000008029307890 */ /* 0x000fe2000fffe03f */
[C---:B----4-:R-:W-:Y:S01]  /*1780*/  SHF.L.U64.HI R65, R64.reuse, 0x3, R65 ;  /* 0x0000000340417819 */ /* 0x050fe20000010241 */
[----:B------:R-:W-:Y:S01]  /*1790*/  ULOP3.LUT UR4, UR4, 0x8, URZ, 0xc0, !UPT ;  /* 0x0000000804047892 */ /* 0x000fe2000f8ec03f */
[----:B------:R-:W-:Y:S01]  /*17a0*/  SHF.L.U32 R66, R5, R66, RZ ;  /* 0x0000004205427219 */ /* 0x000fe200000006ff */
[----:B------:R-:W-:Y:S01]  /*17b0*/  ULOP3.LUT UR5, UR5, 0x3fff, URZ, 0xc0, !UPT ;  /* 0x00003fff05057892 */ /* 0x000fe2000f8ec03f */
[----:B------:R-:W-:Y:S01]  /*17c0*/  IMAD.SHL.U32 R64, R64, 0x8, RZ ;  /* 0x0000000840407824 */ /* 0x000fe200078e00ff */
[----:B------:R-:W-:Y:S01]  /*17d0*/  ULOP3.LUT UR6, UR6, 0x3fff, URZ, 0xc0, !UPT ;  /* 0x00003fff06067892 */ /* 0x000fe2000f8ec03f */
[----:B------:R-:W-:Y:S01]  /*17e0*/  LOP3.LUT R70, RZ, R3, RZ, 0x33, !PT ;  /* 0x00000003ff467212 */ /* 0x000fe200078e33ff */
[----:B0-----:R-:W-:Y:S01]  /*17f0*/  IMAD R67, R4, -0x2, R67 ;  /* 0xfffffffe04437824 */ /* 0x001fe200078e0243 */
[----:B------:R-:W-:-:S02]  /*1800*/  UIADD3 UR42, -UR42, UR40, URZ ;  /* 0x000000282a2a7290 */ /* 0x000fc4000fffe13f */
[----:B------:R-:W-:Y:S02]  /*1810*/  ULEA UR43, UR43, UR48, 0x3 ;  /* 0x000000302b2b7291 */ /* 0x000fe4000f8e183f */
[----:B------:R-:W-:Y:S02]  /*1820*/  ULOP3.LUT UR49, UR4, 0x8, URZ, 0x3c, !UPT ;  /* 0x0000000804317892 */ /* 0x000fe4000f8e3c3f */
[----:B------:R-:W-:Y:S01]  /*1830*/  ULOP3.LUT UR44, UR4, 0x18, URZ, 0x3c, !UPT ;  /* 0x00000018042c7892 */ /* 0x000fe2000f8e3c3f */
[----:B-1----:R-:W-:Y:S01]  /*1840*/  VIADD R69, R69, 0xffffffff ;  /* 0xffffffff45457836 */ /* 0x002fe20000000000 */
[----:B------:R-:W-:Y:S02]  /*1850*/  ULOP3.LUT UR45, UR5, 0x10000, URZ, 0xfc, !UPT ;  /* 0x00010000052d7892 */ /* 0x000fe4000f8efc3f */
[----:B------:R-:W-:Y:S01]  /*1860*/  ULOP3.LUT UR46, UR6, 0x10000, URZ, 0xfc, !UPT ;  /* 0x00010000062e7892 */ /* 0x000fe2000f8efc3f */
[----:B--2---:R-:W-:-:S11]  /*1870*/  SHF.L.U64.HI R68, R6, 0x1, R0 ;  /* 0x0000000106447819 */ /* 0x004fd60000010200 */
.L_x_104:
[----:B------:R-:W-:-:S04]  /*1880*/  SHF.L.U32 R0, R75, 0x1f, RZ ;  /* 0x0000001f4b007819 */ /* 0x000fc800000006ff */
[----:B------:R-:W0:Y:S02]  /*1890*/  SYNCS.PHASECHK.TRANS64.TRYWAIT P0, [UR43+-0x8], R0 ;  /* 0xfffff800ff0075a7 */ /* 0x000e24000800016b */
[----:B01-345:R-:W-:Y:S05]  /*18a0*/  @!P0 BRA `(.L_x_19) ;  /* 0x0000004800908947 */ /* 0x03bfea0003800000 */
.L_x_129:
[----:B------:R-:W-:Y:S02]  /*18b0*/  ULDC UR4, c[0x0][0x28c] ;  /* 0x0000a30000047ab9 */ /* 0x000fe40000000800 */
[----:B------:R-:W-:-:S13]  /*18c0*/  ISETP.LT.AND P0, PT, RZ, UR4, PT ;  /* 0x00000004ff007c0c */ /* 0x000fda000bf01270 */
[----:B------:R-:W-:Y:S05]  /*18d0*/  @P0 BRA `(.L_x_20) ;  /* 0x0000000000400947 */ /* 0x000fea0003800000 */
[----:B0-----:R-:W-:Y:S01]  /*18e0*/  MOV R0, 0x0 ;  /* 0x0000000000007802 */ /* 0x001fe20000000f00 */
[----:B------:R-:W-:Y:S01]  /*18f0*/  ULDC.64 UR4, c[0x4][0x68] ;  /* 0x01001a0000047ab9 */ /* 0x000fe20000000a00 */
[----:B------:R-:W-:Y:S01]  /*1900*/  ULDC.64 UR6, c[0x4][0x8] ;  /* 0x0100020000067ab9 */ /* 0x000fe20000000a00 */
[----:B------:R-:W-:Y:S01]  /*1910*/  IMAD.U32 R4, RZ, RZ, UR4 ;  /* 0x00000004ff047e24 */ /* 0x000fe2000f8e00ff */
[----:B------:R0:W1:Y:S01]  /*1920*/  LDC.64 R14, c[0x4][R0] ;  /* 0x01000000000e7b82 */ /* 0x0000620000000a00 */
[----:B------:R-:W-:Y:S01]  /*1930*/  IMAD.U32 R5, RZ, RZ, UR5 ;  /* 0x00000005ff057e24 */ /* 0x000fe2000f8e00ff */
[----:B------:R-:W-:Y:S01]  /*1940*/  ULDC.64 UR4, c[0x4][0x70] ;  /* 0x01001c0000047ab9 */ /* 0x000fe20000000a00 */
[----:B------:R-:W-:Y:S02]  /*1950*/  IMAD.U32 R10, RZ, RZ, UR6 ;  /* 0x00000006ff0a7e24 */ /* 0x000fe4000f8e00ff */
[----:B------:R-:W-:Y:S02]  /*1960*/  IMAD.U32 R6, RZ, RZ, UR4 ;  /* 0x00000004ff067e24 */ /* 0x000fe4000f8e00ff */
[----:B------:R-:W-:-:S02]  /*1970*/  IMAD.U32 R7, RZ, RZ, UR5 ;  /* 0x00000005ff077e24 */ /* 0x000fc4000f8e00ff */
[----:B------:R-:W-:Y:S02]  /*1980*/  IMAD.U32 R11, RZ, RZ, UR7 ;  /* 0x00000007ff0b7e24 */ /* 0x000fe4000f8e00ff */
[----:B------:R-:W-:Y:S02]  /*1990*/  IMAD.MOV.U32 R8, RZ, RZ, 0x1e1 ;  /* 0x000001e1ff087424 */ /* 0x000fe400078e00ff */
[----:B------:R-:W-:Y:S02]  /*19a0*/  IMAD.MOV.U32 R12, RZ, RZ, 0x1 ;  /* 0x00000001ff0c7424 */ /* 0x000fe400078e00ff */
[----:B0-----:R-:W-:-:S07]  /*19b0*/  IMAD.MOV.U32 R13, RZ, RZ, RZ ;  /* 0x000000ffff0d7224 */ /* 0x001fce00078e00ff */
[----:B------:R-:W-:-:S07]  /*19c0*/  LEPC R20, `(.L_x_20) ;  /* 0x000000001014794e */ /* 0x000fce0000000000 */
[----:B-1---5:R-:W-:Y:S05]  /*19d0*/  CALL.ABS.NOINC R14 ;  /* 0x000000000e007343 */ /* 0x022fea0003c00000 */
.L_x_20:
[----:B------:R-:W-:-:S13]  /*19e0*/  ISETP.NE.AND P0, PT, R74, 0x3, PT ;  /* 0x000000034a00780c */ /* 0x000fda0003f05270 */
[----:B------:R-:W-:Y:S05]  /*19f0*/  @!P0 BRA `(.L_x_21) ;  /* 0x0000000000048947 */ /* 0x000fea0003800000 */
[----:B------:R-:W-:Y:S01]  /*1a00*/  BPT.TRAP 0x1 ;  /* 0x000000040000795c */ /* 0x000fe20000300000 */
.L_x_21:
[----:B0-----:R-:W-:Y:S02]  /*1a10*/  IMAD.U32 R3, RZ, RZ, UR38 ;  /* 0x00000026ff037e24 */ /* 0x001fe4000f8e00ff */
[----:B------:R-:W-:-:S03]  /*1a20*/  IMAD.U32 R0, RZ, RZ, UR39 ;  /* 0x00000027ff007e24 */ /* 0x000fc6000f8e00ff */
[----:B------:R-:W-:Y:S02]  /*1a30*/  LEA R3, R3, UR41, 0x3 ;  /* 0x0000002903037c11 */ /* 0x000fe4000f8e18ff */
[----:B------:R-:W-:-:S04]  /*1a40*/  SHF.L.U32 R0, R0, 0x1f, RZ ;  /* 0x0000001f00007819 */ /* 0x000fc800000006ff */
[----:B------:R0:W1:Y:S01]  /*1a50*/  SYNCS.PHASECHK.TRANS64.TRYWAIT P1, [R3+URZ], R0 ;  /* 0x00000000030075a7 */ /* 0x000062000802017f */
[----:B------:R-:W-:Y:S05]  /*1a60*/  @!P0 BRA `(.L_x_22) ;  /* 0x0000000000048947 */ /* 0x000fea0003800000 */
[----:B------:R-:W-:Y:S01]  /*1a70*/  BPT.TRAP 0x1 ;  /* 0x000000040000795c */ /* 0x000fe20000300000 */
.L_x_22:
[----:B-1----:R-:W-:Y:S05]  /*1a80*/  @P1 BRA `(.L_x_23) ;  /* 0x0000000000081947 */ /* 0x002fea0003800000 */
[----:B------:R-:W1:Y:S02]  /*1a90*/  SYNCS.PHASECHK.TRANS64.TRYWAIT P1, [R3+URZ], R0 ;  /* 0x00000000030075a7 */ /* 0x000e64000802017f */
[----:B-1----:R-:W-:Y:S05]  /*1aa0*/  @!P1 BRA `(.L_x_24) ;  /* 0x0000004800289947 */ /* 0x002fea0003800000 */
.L_x_23:
[----:B------:R-:W-:Y:S05]  /*1ab0*/  WARPSYNC.ALL ;  /* 0x0000000000007948 */ /* 0x000fea0003800000 */
[----:B------:R-:W-:Y:S01]  /*1ac0*/  ULEA UR8, UR38, UR45, 0xa ;  /* 0x0000002d26087291 */ /* 0x000fe2000f8e503f */
[----:B------:R-:W-:Y:S01]  /*1ad0*/  WARPGROUP.ARRIVE ;  /* 0x00000000000079c5 */ /* 0x000fe20000000000 */
[----:B------:R-:W-:Y:S01]  /*1ae0*/  ULEA UR9, UR38, UR46, 0xa ;  /* 0x0000002e26097291 */ /* 0x000fe2000f8e503f */
[----:B01----:R-:W-:Y:S01]  /*1af0*/  IMAD.U32 R0, RZ, RZ, UR42 ;  /* 0x0000002aff007e24 */ /* 0x003fe2000f8e00ff */
[----:B------:R-:W-:Y:S01]  /*1b00*/  UMOV UR5, 0x40000040 ;  /* 0x4000004000057882 */ /* 0x000fe20000000000 */
[----:B------:R-:W-:-:S02]  /*1b10*/  UMOV UR7, 0x40000040 ;  /* 0x4000004000077882 */ /* 0x000fc40000000000 */
[----:B------:R-:W-:Y:S01]  /*1b20*/  UMOV UR4, UR8 ;  /* 0x0000000800047c82 */ /* 0x000fe20008000000 */
[----:B------:R-:W-:Y:S01]  /*1b30*/  ISETP.GE.AND P1, PT, R0, 0x1, PT ;  /* 0x000000010000780c */ /* 0x000fe20003f26270 */
[----:B------:R-:W-:Y:S02]  /*1b40*/  UMOV UR6, UR9 ;  /* 0x0000000900067c82 */ /* 0x000fe40008000000 */
[----:B------:R-:W-:Y:S01]  /*1b50*/  HGMMA.64x64x16.F32.BF16 R24, gdesc[UR4], RZ, !UPT, gsb0 ;  /* 0x00e00000041879f0 */ /* 0x000fe2000c0018ff */
[----:B------:R-:W-:Y:S02]  /*1b60*/  UIADD3 UR4, UR8, 0x2, URZ ;  /* 0x0000000208047890 */ /* 0x000fe4000fffe03f */
[----:B------:R-:W-:Y:S01]  /*1b70*/  UIADD3 UR6, UR9, 0x2, URZ ;  /* 0x0000000209067890 */ /* 0x000fe2000fffe03f */
[----:B------:R-:W-:Y:S01]  /*1b80*/  UMOV UR5, 0x40000040 ;  /* 0x4000004000057882 */ /* 0x000fe20000000000 */
[----:B------:R-:W-:Y:S01]  /*1b90*/  UMOV UR7, 0x40000040 ;  /* 0x4000004000077882 */ /* 0x000fe20000000000 */
[----:B------:R-:W-:-:S02]  /*1ba0*/  WARPGROUP.DEPBAR.LE gsb0, 0x0 ;  /* 0x00008000000079c5 */ /* 0x000fc40000010000 */
[----:B------:R-:W-:-:S06]  /*1bb0*/  WARPGROUP.ARRIVE ;  /* 0x00000000000079c5 */ /* 0x000fcc0000000000 */
[----:B------:R-:W-:Y:S01]  /*1bc0*/  HGMMA.64x64x16.F32.BF16 R24, gdesc[UR4], R24, gsb0 ;  /* 0x00e00000041879f0 */ /* 0x000fe20008001818 */
[----:B------:R-:W-:Y:S02]  /*1bd0*/  UIADD3 UR4, UR8, 0x4, URZ ;  /* 0x0000000408047890 */ /* 0x000fe4000fffe03f */
[----:B------:R-:W-:Y:S01]  /*1be0*/  UIADD3 UR6, UR9, 0x4, URZ ;  /* 0x0000000409067890 */ /* 0x000fe2000fffe03f */
[----:B------:R-:W-:Y:S01]  /*1bf0*/  UMOV UR5, 0x40000040 ;  /* 0x4000004000057882 */ /* 0x000fe20000000000 */
[----:B------:R-:W-:Y:S01]  /*1c00*/  UMOV UR7, 0x40000040 ;  /* 0x4000004000077882 */ /* 0x000fe20000000000 */
[----:B------:R-:W-:Y:S02]  /*1c10*/  WARPGROUP.DEPBAR.LE gsb0, 0x0 ;  /* 0x00008000000079c5 */ /* 0x000fe40000010000 */
        /* <DEDUP_REMOVED lines=36> */
[----:B------:R-:W-:Y:S03]  /*1e60*/  HGMMA.64x64x16.F32.BF16 R24, gdesc[UR4], R24, gsb0 ;  /* 0x00e00000041879f0 */ /* 0x000fe60008001818 */
[----:B------:R-:W-:Y:S02]  /*1e70*/  WARPGROUP.DEPBAR.LE gsb0, 0x0 ;  /* 0x00008000000079c5 */ /* 0x000fe40000010000 */
[----:B------:R-:W-:Y:S05]  /*1e80*/  @!P1 BRA `(.L_x_25) ;  /* 0x0000000400849947 */ /* 0x000fea0003800000 */
[----:B------:R-:W-:Y:S01]  /*1e90*/  UIADD3 UR8, UR38, 0x1, URZ ;  /* 0x0000000126087890 */ /* 0x000fe2000fffe03f */
[----:B------:R-:W-:Y:S02]  /*1ea0*/  IMAD.U32 R0, RZ, RZ, UR42 ;  /* 0x0000002aff007e24 */ /* 0x000fe4000f8e00ff */
[----:B------:R-:W-:Y:S01]  /*1eb0*/  IMAD.U32 R3, RZ, RZ, UR38 ;  /* 0x00000026ff037e24 */ /* 0x000fe2000f8e00ff */
[----:B------:R-:W-:-:S04]  /*1ec0*/  UISETP.NE.AND UP0, UPT, UR8, 0x7, UPT ;  /* 0x000000070800788c */ /* 0x000fc8000bf05270 */
[----:B------:R-:W-:Y:S02]  /*1ed0*/  USEL UR4, URZ, 0x1, UP0 ;  /* 0x000000013f047887 */ /* 0x000fe40008000000 */
[----:B------:R-:W-:Y:S02]  /*1ee0*/  USEL UR8, UR8, URZ, UP0 ;  /* 0x0000003f08087287 */ /* 0x000fe40008000000 */
[----:B------:R-:W-:-:S06]  /*1ef0*/  ULOP3.LUT UR4, UR39, UR4, URZ, 0x3c, !UPT ;  /* 0x0000000427047292 */ /* 0x000fcc000f8e3c3f */
[----:B------:R-:W-:-:S07]  /*1f00*/  IMAD.U32 R6, RZ, RZ, UR4 ;  /* 0x00000004ff067e24 */ /* 0x000fce000f8e00ff */
.L_x_32:
[----:B------:R-:W-:Y:S05]  /*1f10*/  @!P0 BRA `(.L_x_26) ;  /* 0x0000000000048947 */ /* 0x000fea0003800000 */
[----:B------:R-:W-:Y:S01]  /*1f20*/  BPT.TRAP 0x1 ;  /* 0x000000040000795c */ /* 0x000fe20000300000 */
.L_x_26:
[----:B------:R-:W-:Y:S01]  /*1f30*/  ULEA UR4, UR8, UR41, 0x3 ;  /* 0x0000002908047291 */ /* 0x000fe2000f8e183f */
[----:B------:R-:W-:-:S08]  /*1f40*/  SHF.L.U32 R4, R6, 0x1f, RZ ;  /* 0x0000001f06047819 */ /* 0x000fd000000006ff */
[----:B------:R0:W1:Y:S01]  /*1f50*/  SYNCS.PHASECHK.TRANS64.TRYWAIT P1, [UR4], R4 ;  /* 0x00000004ff0075a7 */ /* 0x0000620008020144 */
[----:B------:R-:W-:Y:S05]  /*1f60*/  @!P0 BRA `(.L_x_27) ;  /* 0x0000000000048947 */ /* 0x000fea0003800000 */
[----:B------:R-:W-:Y:S01]  /*1f70*/  BPT.TRAP 0x1 ;  /* 0x000000040000795c */ /* 0x000fe20000300000 */
.L_x_27:
[----:B-1----:R-:W-:Y:S05]  /*1f80*/  @P1 BRA `(.L_x_28) ;  /* 0x0000000000081947 */ /* 0x002fea0003800000 */
[----:B------:R-:W1:Y:S02]  /*1f90*/  SYNCS.PHASECHK.TRANS64.TRYWAIT P1, [UR4], R4 ;  /* 0x00000004ff0075a7 */ /* 0x000e640008020144 */
[----:B-1----:R-:W-:Y:S05]  /*1fa0*/  @!P1 BRA `(.L_x_29) ;  /* 0x0000004000fc9947 */ /* 0x002fea0003800000 */
.L_x_28:
[----:B------:R-:W-:Y:S01]  /*1fb0*/  ULEA UR9, UR8, UR45, 0xa ;  /* 0x0000002d08097291 */ /* 0x000fe2000f8e503f */
[----:B------:R-:W-:Y:S01]  /*1fc0*/  WARPGROUP.ARRIVE ;  /* 0x00000000000079c5 */ /* 0x000fe20000000000 */
[----:B------:R-:W-:Y:S01]  /*1fd0*/  ULEA UR10, UR8, UR46, 0xa ;  /* 0x0000002e080a7291 */ /* 0x000fe2000f8e503f */
[----:B------:R-:W-:Y:S01]  /*1fe0*/  UMOV UR5, 0x40000040 ;  /* 0x4000004000057882 */ /* 0x000fe20000000000 */
[----:B------:R-:W-:-:S03]  /*1ff0*/  UMOV UR7, 0x40000040 ;  /* 0x4000004000077882 */ /* 0x000fc60000000000 */
[----:B------:R-:W-:Y:S02]  /*2000*/  UMOV UR4, UR9 ;  /* 0x0000000900047c82 */ /* 0x000fe40008000000 */
[----:B------:R-:W-:Y:S02]  /*2010*/  UMOV UR6, UR10 ;  /* 0x0000000a00067c82 */ /* 0x000fe40008000000 */
[----:B------:R-:W-:Y:S01]  /*2020*/  HGMMA.64x64x16.F32.BF16 R24, gdesc[UR4], R24, gsb0 ;  /* 0x00e00000041879f0 */ /* 0x000fe20008001818 */
        /* <DEDUP_REMOVED lines=51> */
[----:B------:R-:W-:Y:S01]  /*2360*/  BPT.TRAP 0x1 ;  /* 0x000000040000795c */ /* 0x000fe20000300000 */
.L_x_30:
[----:B------:R-:W-:-:S13]  /*2370*/  ISETP.NE.AND P1, PT, R57, RZ, PT ;  /* 0x000000ff3900720c */ /* 0x000fda0003f25270 */
[----:B01----:R-:W-:-:S05]  /*2380*/  @P1 LEA R4, R3, UR41, 0x3 ;  /* 0x0000002903041c11 */ /* 0x003fca000f8e18ff */
[----:B------:R-:W-:-:S05]  /*2390*/  @P1 VIADD R5, R4, 0x38 ;  /* 0x0000003804051836 */ /* 0x000fca0000000000 */
[----:B------:R-:W-:-:S04]  /*23a0*/  @P1 PRMT R5, R56, 0x654, R5 ;  /* 0x0000065438051816 */ /* 0x000fc80000000005 */
[----:B------:R0:W-:Y:S01]  /*23b0*/  @P1 SYNCS.ARRIVE.TRANS64.RED.A1T0 RZ, [R5+URZ], RZ ;  /* 0x000000ff05ff19a7 */ /* 0x0001e2000810043f */
[----:B------:R-:W-:-:S13]  /*23c0*/  ISETP.GT.U32.AND P1, PT, R23, 0x1, PT ;  /* 0x000000011700780c */ /* 0x000fda0003f24070 */
[----:B0-----:R-:W-:Y:S05]  /*23d0*/  @P1 BRA `(.L_x_31) ;  /* 0x0000000000041947 */ /* 0x001fea0003800000 */
[----:B------:R-:W-:Y:S01]  /*23e0*/  BPT.TRAP 0x1 ;  /* 0x000000040000795c */ /* 0x000fe20000300000 */
.L_x_31:
[----:B------:R-:W-:Y:S01]  /*23f0*/  UIADD3 UR8, UR8, 0x1, URZ ;  /* 0x0000000108087890 */ /* 0x000fe2000fffe03f */
[C---:B------:R-:W-:Y:S01]  /*2400*/  ISETP.GT.AND P2, PT, R0.reuse, 0x1, PT ;  /* 0x000000010000780c */ /* 0x040fe20003f44270 */
[----:B------:R-:W-:Y:S02]  /*2410*/  VIADD R3, R3, 0x1 ;  /* 0x0000000103037836 */ /* 0x000fe40000000000 */
[----:B------:R-:W-:Y:S01]  /*2420*/  UISETP.NE.AND UP0, UPT, UR8, 0x7, UPT ;  /* 0x000000070800788c */ /* 0x000fe2000bf05270 */
[----:B------:R-:W-:Y:S02]  /*2430*/  VIADD R0, R0, 0xffffffff ;  /* 0xffffffff00007836 */ /* 0x000fe40000000000 */
[C---:B------:R-:W-:Y:S01]  /*2440*/  ISETP.NE.AND P1, PT, R3.reuse, 0x7, PT ;  /* 0x000000070300780c */ /* 0x040fe20003f25270 */
[----:B------:R-:W-:Y:S02]  /*2450*/  USEL UR4, URZ, 0x1, UP0 ;  /* 0x000000013f047887 */ /* 0x000fe40008000000 */
[----:B------:R-:W-:Y:S01]  /*2460*/  USEL UR8, UR8, URZ, UP0 ;  /* 0x0000003f08087287 */ /* 0x000fe20008000000 */
[----:B------:R-:W-:-:S03]  /*2470*/  SEL R3, R3, RZ, P1 ;  /* 0x000000ff03037207 */ /* 0x000fc60000800000 */
[----:B------:R-:W-:Y:S01]  /*2480*/  LOP3.LUT R6, R6, UR4, RZ, 0x3c, !PT ;  /* 0x0000000406067c12 */ /* 0x000fe2000f8e3cff */
[----:B------:R-:W-:Y:S07]  /*2490*/  @P2 BRA `(.L_x_32) ;  /* 0xfffffff8009c2947 */ /* 0x000fee000383ffff */
.L_x_25:
[----:B------:R-:W0:Y:S01]  /*24a0*/  LDC R0, c[0x0][0x28c] ;  /* 0x0000a300ff007b82 */ /* 0x000e220000000800 */
[----:B------:R-:W-:-:S04]  /*24b0*/  IMAD.U32 R3, RZ, RZ, UR49 ;  /* 0x00000031ff037e24 */ /* 0x000fc8000f8e00ff */
[----:B------:R1:W-:Y:S01]  /*24c0*/  SYNCS.ARRIVE.TRANS64.A1T0 RZ, [R3+UR48], RZ ;  /* 0x000000ff03ff79a7 */ /* 0x0003e20008100030 */
[----:B0-----:R-:W-:-:S13]  /*24d0*/  ISETP.GE.AND P1, PT, R0, 0x1, PT ;  /* 0x000000010000780c */ /* 0x001fda0003f26270 */
[----:B-1----:R-:W-:Y:S05]  /*24e0*/  @!P1 BRA `(.L_x_33) ;  /* 0x0000000000509947 */ /* 0x002fea0003800000 */
[----:B------:R-:W-:Y:S05]  /*24f0*/  @!P0 BRA `(.L_x_34) ;  /* 0x0000000000048947 */ /* 0x000fea0003800000 */
[----:B------:R-:W-:Y:S01]  /*2500*/  BPT.TRAP 0x1 ;  /* 0x000000040000795c */ /* 0x000fe20000300000 */
.L_x_34:
[----:B------:R-:W-:Y:S01]  /*2510*/  ISETP.NE.AND P0, PT, R57, RZ, PT ;  /* 0x000000ff3900720c */ /* 0x000fe20003f05270 */
[----:B------:R-:W-:Y:S01]  /*2520*/  BSSY B0, `(.L_x_35) ;  /* 0x000000e000007945 */ /* 0x000fe20003800000 */
[----:B------:R-:W-:-:S11]  /*2530*/  ISETP.GT.U32.AND P1, PT, R23, 0x1, PT ;  /* 0x000000011700780c */ /* 0x000fd60003f24070 */
[----:B------:R-:W-:Y:S05]  /*2540*/  @!P0 BRA `(.L_x_36) ;  /* 0x00000000002c8947 */ /* 0x000fea0003800000 */
[----:B------:R-:W-:-:S04]  /*2550*/  UIADD3 UR6, UR38, UR42, URZ ;  /* 0x0000002a26067290 */ /* 0x000fc8000fffe03f */
[----:B------:R-:W-:-:S04]  /*2560*/  UIMAD.WIDE.U32 UR4, UR6, 0x24924925, URZ ;  /* 0x24924925060478a5 */ /* 0x000fc8000f8e003f */
[----:B------:R-:W-:-:S04]  /*2570*/  UIADD3 UR4, UR6, -UR5, URZ ;  /* 0x8000000506047290 */ /* 0x000fc8000fffe03f */
[----:B------:R-:W-:-:S04]  /*2580*/  ULEA.HI UR4, UR4, UR5, URZ, 0x1f ;  /* 0x0000000504047291 */ /* 0x000fc8000f8ff83f */
[----:B------:R-:W-:-:S04]  /*2590*/  USHF.R.U32.HI UR4, URZ, 0x2, UR4 ;  /* 0x000000023f047899 */ /* 0x000fc80008011604 */
[----:B------:R-:W-:-:S04]  /*25a0*/  UIMAD UR4, UR4, -0x7, UR6 ;  /* 0xfffffff9040478a4 */ /* 0x000fc8000f8e0206 */
[----:B------:R-:W-:-:S04]  /*25b0*/  ULEA UR4, UR4, UR41, 0x3 ;  /* 0x0000002904047291 */ /* 0x000fc8000f8e183f */
[----:B------:R-:W-:-:S06]  /*25c0*/  UIADD3 UR4, UR4, 0x38, URZ ;  /* 0x0000003804047890 */ /* 0x000fcc000fffe03f */
[----:B------:R-:W-:-:S05]  /*25d0*/  IMAD.U32 R3, RZ, RZ, UR4 ;  /* 0x00000004ff037e24 */ /* 0x000fca000f8e00ff */
[----:B------:R-:W-:-:S04]  /*25e0*/  PRMT R0, R56, 0x654, R3 ;  /* 0x0000065438007816 */ /* 0x000fc80000000003 */
[----:B------:R0:W-:Y:S03]  /*25f0*/  SYNCS.ARRIVE.TRANS64.RED.A1T0 RZ, [R0+URZ], RZ ;  /* 0x000000ff00ff79a7 */ /* 0x0001e6000810043f */
.L_x_36:
[----:B------:R-:W-:Y:S05]  /*2600*/  BSYNC B0 ;  /* 0x0000000000007941 */ /* 0x000fea0003800000 */
.L_x_35:
[----:B------:R-:W-:Y:S05]  /*2610*/  @P1 BRA `(.L_x_33) ;  /* 0x0000000000041947 */ /* 0x000fea0003800000 */
[----:B------:R-:W-:Y:S01]  /*2620*/  BPT.TRAP 0x1 ;  /* 0x000000040000795c */ /* 0x000fe20000300000 */
.L_x_33:
[----:B0-----:R-:W-:Y:S01]  /*2630*/  SHF.L.U32 R0, R75, 0x1f, RZ ;  /* 0x0000001f4b007819 */ /* 0x001fe200000006ff */
[----:B------:R-:W-:Y:S01]  /*2640*/  UISETP.GE.U32.AND UP1, UPT, UR47, 0x7, UPT ;  /* 0x000000072f00788c */ /* 0x000fe2000bf26070 */
[----:B------:R-:W-:Y:S01]  /*2650*/  SHF.R.S32.HI R9, RZ, 0x1f, R19 ;  /* 0x0000001fff097819 */ /* 0x000fe20000011413 */
[----:B------:R-:W-:Y:S01]  /*2660*/  UIADD3 UR38, UR38, UR47, URZ ;  /* 0x0000002f26267290 */ /* 0x000fe2000fffe03f */
[----:B------:R-:W0:Y:S03]  /*2670*/  SYNCS.PHASECHK.TRANS64.TRYWAIT P0, [UR43+0x8], R0 ;  /* 0x00000800ff0075a7 */ /* 0x000e26000800016b */
[----:B------:R-:W-:-:S04]  /*2680*/  UISETP.GT.U32.AND UP0, UPT, UR38, 0x6, UPT ;  /* 0x000000062600788c */ /* 0x000fc8000bf04070 */
[----:B------:R-:W-:Y:S02]  /*2690*/  UISETP.LT.U32.AND UP0, UPT, UR47, 0x7, UP0 ;  /* 0x000000072f00788c */ /* 0x000fe40008701070 */
[----:B------:R-:W-:Y:S02]  /*26a0*/  @UP1 UIMAD.WIDE.U32 UR4, UR38, 0x24924925, URZ ;  /* 0x24924925260418a5 */ /* 0x000fe4000f8e003f */
[----:B------:R-:W-:Y:S02]  /*26b0*/  USEL UR6, URZ, 0x1, !UP0 ;  /* 0x000000013f067887 */ /* 0x000fe4000c000000 */
[----:B------:R-:W-:Y:S02]  /*26c0*/  @UP1 UIADD3 UR4, UR38, -UR5, URZ ;  /* 0x8000000526041290 */ /* 0x000fe4000fffe03f */
[----:B------:R-:W-:Y:S02]  /*26d0*/  ULOP3.LUT UR39, UR39, UR6, URZ, 0x3c, !UPT ;  /* 0x0000000627277292 */ /* 0x000fe4000f8e3c3f */
[----:B------:R-:W-:-:S04]  /*26e0*/  @UP1 ULEA.HI UR4, UR4, UR5, URZ, 0x1f ;  /* 0x0000000504041291 */ /* 0x000fc8000f8ff83f */
[----:B------:R-:W-:-:S04]  /*26f0*/  @UP1 USHF.R.U32.HI UR4, URZ, 0x2, UR4 ;  /* 0x000000023f041899 */ /* 0x000fc80008011604 */
[----:B------:R-:W-:Y:S01]  /*2700*/  @UP1 ULOP3.LUT UR39, UR39, 0x1, UR4, 0x78, !UPT ;  /* 0x0000000127271892 */ /* 0x000fe2000f8e7804 */
[----:B0-----:R-:W-:Y:S11]  /*2710*/  @!P0 BRA `(.L_x_37) ;  /* 0x0000003c00388947 */ /* 0x001ff60003800000 */
.L_x_130:
[----:B------:R-:W-:Y:S01]  /*2720*/  ULDC.64 UR4, c[0x0][0x5d0] ;  /* 0x0001740000047ab9 */ /* 0x000fe20000000a00 */
[----:B------:R-:W-:Y:S01]  /*2730*/  ULDC UR6, c[0x0][0x284] ;  /* 0x0000a10000067ab9 */ /* 0x000fe20000000800 */
[----:B0-----:R-:W-:Y:S02]  /*2740*/  IMAD R0, R9, UR4, RZ ;  /* 0x0000000409007c24 */ /* 0x001fe4000f8e02ff */
[----:B------:R-:W-:Y:S02]  /*2750*/  IMAD.SHL.U32 R12, R18, 0x40, RZ ;  /* 0x00000040120c7824 */ /* 0x000fe400078e00ff */
[C---:B------:R-:W-:Y:S02]  /*2760*/  IMAD R3, R19.reuse, UR5, R0 ;  /* 0x0000000513037c24 */ /* 0x040fe4000f8e0200 */
[----:B------:R-:W-:Y:S01]  /*2770*/  IMAD.SHL.U32 R0, R22, 0x40, RZ ;  /* 0x0000004016007824 */ /* 0x000fe200078e00ff */
[----:B------:R-:W-:Y:S01]  /*2780*/  SHF.R.S32.HI R13, RZ, 0x1f, R12 ;  /* 0x0000001fff0d7819 */ /* 0x000fe2000001140c */
[----:B------:R-:W-:Y:S01]  /*2790*/  IMAD.WIDE.U32 R4, R19, UR4, R62 ;  /* 0x0000000413047c25 */ /* 0x000fe2000f8e003e */
[----:B------:R-:W-:-:S02]  /*27a0*/  ULDC.64 UR4, c[0x0][0x5c8] ;  /* 0x0001720000047ab9 */ /* 0x000fc40000000a00 */
[----:B------:R-:W-:Y:S01]  /*27b0*/  ISETP.GE.AND P0, PT, R0, UR6, PT ;  /* 0x0000000600007c0c */ /* 0x000fe2000bf06270 */
[----:B------:R-:W-:Y:S01]  /*27c0*/  ULDC UR6, c[0x0][0x288] ;  /* 0x0000a20000067ab9 */ /* 0x000fe20000000800 */
[----:B------:R-:W-:Y:S01]  /*27d0*/  IADD3 R4, P1, R12, R4, RZ ;  /* 0x000000040c047210 */ /* 0x000fe20007f3e0ff */
[----:B------:R-:W-:Y:S01]  /*27e0*/  IMAD.WIDE R20, R22, 0x40, R60 ;  /* 0x0000004016147825 */ /* 0x000fe200078e023c */
[----:B------:R-:W-:Y:S02]  /*27f0*/  ISETP.GE.OR P0, PT, R12, UR6, P0 ;  /* 0x000000060c007c0c */ /* 0x000fe40008706670 */
[----:B------:R-:W-:Y:S01]  /*2800*/  IADD3.X R5, R13, R5, R3, P1, !PT ;  /* 0x000000050d057210 */ /* 0x000fe20000ffe403 */
[----:B------:R-:W-:-:S04]  /*2810*/  IMAD R7, R21, UR4, RZ ;  /* 0x0000000415077c24 */ /* 0x000fc8000f8e02ff */
[C---:B------:R-:W-:Y:S02]  /*2820*/  IMAD R7, R20.reuse, UR5, R7 ;  /* 0x0000000514077c24 */ /* 0x040fe4000f8e0207 */
[----:B------:R-:W-:-:S04]  /*2830*/  IMAD.WIDE.U32 R72, R20, UR4, R4 ;  /* 0x0000000414487c25 */ /* 0x000fc8000f8e0004 */
[----:B------:R-:W-:Y:S05]  /*2840*/  @P0 BRA `(.L_x_38) ;  /* 0x0000002000580947 */ /* 0x000fea0003800000 */
[----:B-----5:R-:W-:Y:S01]  /*2850*/  FSETP.NEU.AND P0, PT, R59, RZ, PT ;  /* 0x000000ff3b00720b */ /* 0x020fe20003f0d000 */
[----:B------:R-:W-:Y:S01]  /*2860*/  IMAD.IADD R18, R67, 0x1, -R12 ;  /* 0x0000000143127824 */ /* 0x000fe200078e0a0c */
[----:B------:R-:W-:Y:S01]  /*2870*/  BSSY B0, `(.L_x_38) ;  /* 0x0000213000007945 */ /* 0x000fe20003800000 */
[----:B------:R-:W-:Y:S02]  /*2880*/  IMAD.IADD R0, R71, 0x1, -R0 ;  /* 0x0000000147007824 */ /* 0x000fe400078e0a00 */
[----:B------:R-:W-:Y:S01]  /*2890*/  IMAD.IADD R7, R73, 0x1, R7 ;  /* 0x0000000149077824 */ /* 0x000fe200078e0207 */
[----:B------:R-:W-:-:S04]  /*28a0*/  ISETP.GT.AND P2, PT, R18, RZ, PT ;  /* 0x000000ff1200720c */ /* 0x000fc80003f44270 */
[----:B------:R-:W-:-:S03]  /*28b0*/  ISETP.GT.AND P1, PT, R0, RZ, P2 ;  /* 0x000000ff0000720c */ /* 0x000fc60001724270 */
[----:B------:R-:W-:Y:S10]  /*28c0*/  @!P0 BRA `(.L_x_39) ;  /* 0x0000001400dc8947 */ /* 0x000ff40003800000 */
[----:B------:R-:W0:Y:S01]  /*28d0*/  LDC.64 R76, c[0x0][0x5b8] ;  /* 0x00016e00ff4c7b82 */ /* 0x000e220000000a00 */
[----:B------:R-:W-:-:S07]  /*28e0*/  ULDC.64 UR4, c[0x0][0x5c0] ;  /* 0x0001700000047ab9 */ /* 0x000fce0000000a00 */
[----:B------:R-:W1:Y:S08]  /*28f0*/  LDC.64 R78, c[0x0][0x5b0] ;  /* 0x00016c00ff4e7b82 */ /* 0x000e700000000a00 */
[----:B------:R-:W2:Y:S01]  /*2900*/  LDC.64 R80, c[0x0][0x5a8] ;  /* 0x00016a00ff507b82 */ /* 0x000ea20000000a00 */
[-C--:B0-----:R-:W-:Y:S02]  /*2910*/  IMAD R6, R9, R76.reuse, RZ ;  /* 0x0000004c09067224 */ /* 0x081fe400078e02ff */
[----:B------:R-:W-:-:S04]  /*2920*/  IMAD.WIDE.U32 R4, R19, R76, R62 ;  /* 0x0000004c13047225 */ /* 0x000fc800078e003e */
[----:B------:R-:W-:Y:S01]  /*2930*/  IMAD R73, R19, R77, R6 ;  /* 0x0000004d13497224 */ /* 0x000fe200078e0206 */
[----:B------:R-:W-:Y:S01]  /*2940*/  IADD3 R8, P0, R12, R4, RZ ;  /* 0x000000040c087210 */ /* 0x000fe20007f1e0ff */
[----:B-1----:R-:W-:-:S03]  /*2950*/  IMAD R3, R21, R78, RZ ;  /* 0x0000004e15037224 */ /* 0x002fc600078e02ff */
[----:B------:R-:W-:Y:S01]  /*2960*/  IADD3.X R9, R13, R5, R73, P0, !PT ;  /* 0x000000050d097210 */ /* 0x000fe200007fe449 */
[C---:B------:R-:W-:Y:S02]  /*2970*/  IMAD R77, R20.reuse, R79, R3 ;  /* 0x0000004f144d7224 */ /* 0x040fe400078e0203 */
[----:B------:R-:W-:-:S04]  /*2980*/  IMAD.WIDE.U32 R4, R20, R78, R8 ;  /* 0x0000004e14047225 */ /* 0x000fc800078e0008 */
[----:B------:R-:W-:Y:S01]  /*2990*/  IMAD.IADD R3, R5, 0x1, R77 ;  /* 0x0000000105037824 */ /* 0x000fe200078e024d */
[----:B--2---:R-:W-:-:S04]  /*29a0*/  LEA R10, P0, R4, R80, 0x1 ;  /* 0x00000050040a7211 */ /* 0x004fc800078008ff */
[----:B------:R-:W-:-:S05]  /*29b0*/  LEA.HI.X R11, R4, R81, R3, 0x1, P0 ;  /* 0x00000051040b7211 */ /* 0x000fca00000f0c03 */
[----:B------:R-:W2:Y:S01]  /*29c0*/  @P1 LDG.E.LTC128B.U16 R3, desc[UR36][R10.64] ;  /* 0x000000240a031981 */ /* 0x000ea2000c1e1520 */
[----:B------:R-:W-:Y:S01]  /*29d0*/  IMAD.WIDE.U32 R4, R20, R78, R12 ;  /* 0x0000004e14047225 */ /* 0x000fe200078e000c */
[----:B------:R-:W-:Y:S02]  /*29e0*/  BSSY B1, `(.L_x_40) ;  /* 0x0000015000017945 */ /* 0x000fe40003800000 */
[----:B------:R-:W-:-:S04]  /*29f0*/  IADD3 R14, P0, R62, R4, RZ ;  /* 0x000000043e0e7210 */ /* 0x000fc80007f1e0ff */
[----:B------:R-:W-:Y:S02]  /*2a00*/  IADD3.X R15, R63, R77, R5, P0, !PT ;  /* 0x0000004d3f0f7210 */ /* 0x000fe400007fe405 */
[----:B------:R-:W-:Y:S01]  /*2a10*/  LEA R6, P0, R72, UR4, 0x1 ;  /* 0x0000000448067c11 */ /* 0x000fe2000f8008ff */
[----:B------:R-:W-:-:S03]  /*2a20*/  IMAD.WIDE.U32 R14, R19, R76, R14 ;  /* 0x0000004c130e7225 */ /* 0x000fc600078e000e */
[----:B------:R-:W-:Y:S02]  /*2a30*/  LEA.HI.X R7, R72, UR5, R7, 0x1, P0 ;  /* 0x0000000548077c11 */ /* 0x000fe400080f0c07 */
[----:B------:R-:W-:-:S04]  /*2a40*/  ISETP.GT.AND P0, PT, R18, 0x1, PT ;  /* 0x000000011200780c */ /* 0x000fc80003f04270 */
[----:B------:R-:W-:Y:S01]  /*2a50*/  ISETP.GT.AND P3, PT, R0, RZ, P0 ;  /* 0x000000ff0000720c */ /* 0x000fe20000764270 */
[----:B--2---:R-:W-:-:S04]  /*2a60*/  IMAD.U32 R4, R3, 0x10000, RZ ;  /* 0x0001000003047824 */ /* 0x004fc800078e00ff */
[----:B------:R-:W-:Y:S01]  /*2a70*/  FMUL R5, R4, R59 ;  /* 0x0000003b04057220 */ /* 0x000fe20000400000 */
[----:B------:R-:W-:-:S03]  /*2a80*/  LEA R4, P4, R14, R80, 0x1 ;  /* 0x000000500e047211 */ /* 0x000fc600078808ff */
[----:B------:R-:W-:-:S05]  /*2a90*/  FFMA R5, R24, R58, R5 ;  /* 0x0000003a18057223 */ /* 0x000fca0000000005 */
[----:B------:R-:W-:Y:S01]  /*2aa0*/  F2FP.BF16.F32.PACK_AB R10, RZ, R5 ;  /* 0x00000005ff0a723e */ /* 0x000fe200000010ff */
[----:B------:R-:W-:-:S03]  /*2ab0*/  IMAD.IADD R5, R73, 0x1, R15 ;  /* 0x0000000149057824 */ /* 0x000fc600078e020f */
[----:B------:R-:W-:Y:S01]  /*2ac0*/  PRMT R11, R10, 0x7610, R11 ;  /* 0x000076100a0b7816 */ /* 0x000fe2000000000b */
[----:B------:R-:W-:Y:S01]  /*2ad0*/  IMAD.SHL.U32 R10, R78, 0x8, RZ ;  /* 0x000000084e0a7824 */ /* 0x000fe200078e00ff */
[----:B------:R-:W-:-:S03]  /*2ae0*/  LEA.HI.X R5, R14, R81, R5, 0x1, P4 ;  /* 0x000000510e057211 */ /* 0x000fc600020f0c05 */
[----:B------:R0:W-:Y:S02]  /*2af0*/  @P1 STG.E.U16 desc[UR36][R6.64], R11 ;  /* 0x0000000b06001986 */ /* 0x0001e4000c101524 */
[----:B0-----:R-:W-:Y:S01]  /*2b00*/  SHF.L.U64.HI R11, R78, 0x3, R79 ;  /* 0x000000034e0b7819 */ /* 0x001fe2000001024f */
[----:B------:R-:W-:Y:S06]  /*2b10*/  @!P3 BRA `(.L_x_41) ;  /* 0x000000000004b947 */ /* 0x000fec0003800000 */
[----:B------:R0:W5:Y:S02]  /*2b20*/  LDG.E.LTC128B.U16 R3, desc[UR36][R4.64+0x2] ;  /* 0x0000022404037981 */ /* 0x000164000c1e1520 */
.L_x_41:
[----:B------:R-:W-:Y:S05]  /*2b30*/  BSYNC B1 ;  /* 0x0000000000017941 */ /* 0x000fea0003800000 */
.L_x_40:
[----:B------:R-:W-:Y:S01]  /*2b40*/  IMAD.WIDE.U32 R10, R20, R78, R10 ;  /* 0x0000004e140a7225 */ /* 0x000fe200078e000a */
[----:B------:R-:W-:Y:S02]  /*2b50*/  ISETP.GT.AND P2, PT, R0, 0x8, P2 ;  /* 0x000000080000780c */ /* 0x000fe40001744270 */
[C---:B-----5:R-:W-:Y:S01]  /*2b60*/  PRMT R20, R3.reuse, 0x7610, R20 ;  /* 0x0000761003147816 */ /* 0x060fe20000000014 */
[----:B------:R-:W-:Y:S01]  /*2b70*/  IMAD.U32 R14, R3, 0x10000, RZ ;  /* 0x00010000030e7824 */ /* 0x000fe200078e00ff */
[----:B------:R-:W-:Y:S01]  /*2b80*/  IADD3 R8, P1, R8, R10, RZ ;  /* 0x0000000a08087210 */ /* 0x000fe20007f3e0ff */
[----:B------:R-:W-:Y:S02]  /*2b90*/  IMAD.IADD R77, R77, 0x1, R11 ;  /* 0x000000014d4d7824 */ /* 0x000fe400078e020b */
[----:B------:R-:W-:Y:S02]  /*2ba0*/  FMUL R14, R14, R59 ;  /* 0x0000003b0e0e7220 */ /* 0x000fe40000400000 */
[----:B------:R-:W-:-:S02]  /*2bb0*/  IMAD.X R9, R77, 0x1, R9, P1 ;  /* 0x000000014d097824 */ /* 0x000fc400008e0609 */
[----:B------:R-:W-:Y:S01]  /*2bc0*/  FFMA R25, R25, R58, R14 ;  /* 0x0000003a19197223 */ /* 0x000fe2000000000e */
[----:B------:R-:W-:-:S04]  /*2bd0*/  LEA R14, P1, R8, R80, 0x1 ;  /* 0x00000050080e7211 */ /* 0x000fc800078208ff */
[----:B------:R-:W-:Y:S02]  /*2be0*/  F2FP.BF16.F32.PACK_AB R25, RZ, R25 ;  /* 0x00000019ff19723e */ /* 0x000fe400000010ff */
[----:B------:R-:W-:-:S03]  /*2bf0*/  LEA.HI.X R15, R8, R81, R9, 0x1, P1 ;  /* 0x00000051080f7211 */ /* 0x000fc600008f0c09 */
[----:B------:R1:W-:Y:S04]  /*2c00*/  @P3 STG.E.U16 desc[UR36][R6.64+0x2], R25 ;  /* 0x0000021906003986 */ /* 0x0003e8000c101524 */
[----:B------:R-:W2:Y:S01]  /*2c10*/  @P2 LDG.E.LTC128B.U16 R20, desc[UR36][R14.64] ;  /* 0x000000240e142981 */ /* 0x000ea2000c1e1520 */
[----:B------:R-:W-:Y:S01]  /*2c20*/  IADD3 R12, P1, P3, R62, R10, R12 ;  /* 0x0000000a3e0c7210 */ /* 0x000fe20007b3e00c */
[----:B------:R-:W-:Y:S01]  /*2c30*/  BSSY B1, `(.L_x_42) ;  /* 0x0000011000017945 */ /* 0x000fe20003800000 */
[C---:B------:R-:W-:Y:S02]  /*2c40*/  SHF.L.U64.HI R11, R64.reuse, 0x1, R65 ;  /* 0x00000001400b7819 */ /* 0x040fe40000010241 */
[----:B------:R-:W-:Y:S02]  /*2c50*/  IADD3.X R13, R63, R77, R13, P1, P3 ;  /* 0x0000004d3f0d7210 */ /* 0x000fe40000fe640d */
[----:B------:R-:W-:-:S02]  /*2c60*/  LEA R10, P1, R64, R6, 0x1 ;  /* 0x00000006400a7211 */ /* 0x000fc400078208ff */
[----:B------:R-:W-:Y:S01]  /*2c70*/  ISETP.GT.AND P0, PT, R0, 0x8, P0 ;  /* 0x000000080000780c */ /* 0x000fe20000704270 */
[----:B------:R-:W-:-:S04]  /*2c80*/  IMAD.WIDE.U32 R12, R19, R76, R12 ;  /* 0x0000004c130c7225 */ /* 0x000fc800078e000c */
[----:B------:R-:W-:Y:S02]  /*2c90*/  IMAD.X R11, R11, 0x1, R7, P1 ;  /* 0x000000010b0b7824 */ /* 0x000fe400008e0607 */
[----:B------:R-:W-:Y:S02]  /*2ca0*/  IMAD.IADD R9, R73, 0x1, R13 ;  /* 0x0000000149097824 */ /* 0x000fe400078e020d */
[----:B--2---:R-:W-:-:S04]  /*2cb0*/  IMAD.U32 R8, R20, 0x10000, RZ ;  /* 0x0001000014087824 */ /* 0x004fc800078e00ff */
[----:B------:R-:W-:Y:S01]  /*2cc0*/  FMUL R3, R8, R59 ;  /* 0x0000003b08037220 */ /* 0x000fe20000400000 */
[----:B------:R-:W-:-:S03]  /*2cd0*/  LEA R8, P3, R12, R80, 0x1 ;  /* 0x000000500c087211 */ /* 0x000fc600078608ff */
[----:B------:R-:W-:Y:S01]  /*2ce0*/  FFMA R3, R26, R58, R3 ;  /* 0x0000003a1a037223 */ /* 0x000fe20000000003 */
[----:B------:R-:W-:-:S04]  /*2cf0*/  LEA.HI.X R9, R12, R81, R9, 0x1, P3 ;  /* 0x000000510c097211 */ /* 0x000fc800018f0c09 */
[----:B------:R-:W-:-:S05]  /*2d00*/  F2FP.BF16.F32.PACK_AB R3, RZ, R3 ;  /* 0x00000003ff03723e */ /* 0x000fca00000010ff */
[----:B------:R1:W-:Y:S01]  /*2d10*/  @P2 STG.E.U16 desc[UR36][R10.64], R3 ;  /* 0x000000030a002986 */ /* 0x0003e2000c101524 */
[----:B------:R-:W-:Y:S05]  /*2d20*/  @!P0 BRA `(.L_x_43) ;  /* 0x0000000000048947 */ /* 0x000fea0003800000 */
[----:B------:R2:W5:Y:S02]  /*2d30*/  LDG.E.LTC128B.U16 R20, desc[UR36][R8.64+0x2] ;  /* 0x0000022408147981 */ /* 0x000564000c1e1520 */
.L_x_43:
[----:B------:R-:W-:Y:S05]  /*2d40*/  BSYNC B1 ;  /* 0x0000000000017941 */ /* 0x000fea0003800000 */
.L_x_42:
[----:B-----5:R-:W-:Y:S01]  /*2d50*/  IMAD.U32 R12, R20, 0x10000, RZ ;  /* 0x00010000140c7824 */ /* 0x020fe200078e00ff */
[----:B------:R-:W-:Y:S01]  /*2d60*/  ISETP.GT.AND P1, PT, R18, 0x8, PT ;  /* 0x000000081200780c */ /* 0x000fe20003f24270 */
[----:B------:R-:W-:Y:S02]  /*2d70*/  BSSY B1, `(.L_x_44) ;  /* 0x0000008000017945 */ /* 0x000fe40003800000 */
[----:B------:R-:W-:Y:S01]  /*2d80*/  FMUL R12, R12, R59 ;  /* 0x0000003b0c0c7220 */ /* 0x000fe20000400000 */
[----:B------:R-:W-:-:S03]  /*2d90*/  ISETP.GT.AND P2, PT, R0, RZ, P1 ;  /* 0x000000ff0000720c */ /* 0x000fc60000f44270 */
[----:B------:R-:W-:-:S05]  /*2da0*/  FFMA R12, R27, R58, R12 ;  /* 0x0000003a1b0c7223 */ /* 0x000fca000000000c */
[----:B------:R-:W-:-:S05]  /*2db0*/  F2FP.BF16.F32.PACK_AB R12, RZ, R12 ;  /* 0x0000000cff0c723e */ /* 0x000fca00000010ff */
[----:B------:R3:W-:Y:S01]  /*2dc0*/  @P0 STG.E.U16 desc[UR36][R10.64+0x2], R12 ;  /* 0x0000020c0a000986 */ /* 0x0007e2000c101524 */
[----:B------:R-:W-:Y:S05]  /*2dd0*/  @!P2 BRA `(.L_x_45) ;  /* 0x000000000004a947 */ /* 0x000fea0003800000 */
[----:B------:R4:W5:Y:S02]  /*2de0*/  LDG.E.LTC128B.U16 R20, desc[UR36][R4.64+0x10] ;  /* 0x0000102404147981 */ /* 0x000964000c1e1520 */
.L_x_45:
[----:B------:R-:W-:Y:S05]  /*2df0*/  BSYNC B1 ;  /* 0x0000000000017941 */ /* 0x000fea0003800000 */
.L_x_44:
[----:B---3-5:R-:W-:Y:S01]  /*2e00*/  IMAD.U32 R12, R20, 0x10000, RZ ;  /* 0x00010000140c7824 */ /* 0x028fe200078e00ff */
[----:B------:R-:W-:Y:S01]  /*2e10*/  ISETP.GT.AND P0, PT, R18, 0x9, PT ;  /* 0x000000091200780c */ /* 0x000fe20003f04270 */
[----:B------:R-:W-:Y:S02]  /*2e20*/  BSSY B1, `(.L_x_46) ;  /* 0x0000008000017945 */ /* 0x000fe40003800000 */
[----:B-1----:R-:W-:Y:S01]  /*2e30*/  FMUL R3, R12, R59 ;  /* 0x0000003b0c037220 */ /* 0x002fe20000400000 */
[----:B------:R-:W-:-:S03]  /*2e40*/  ISETP.GT.AND P3, PT, R0, RZ, P0 ;  /* 0x000000ff0000720c */ /* 0x000fc60000764270 */
[----:B------:R-:W-:-:S05]  /*2e50*/  FFMA R3, R28, R58, R3 ;  /* 0x0000003a1c037223 */ /* 0x000fca0000000003 */
[----:B------:R-:W-:-:S05]  /*2e60*/  F2FP.BF16.F32.PACK_AB R3, RZ, R3 ;  /* 0x00000003ff03723e */ /* 0x000fca00000010ff */
[----:B------:R1:W-:Y:S01]  /*2e70*/  @P2 STG.E.U16 desc[UR36][R6.64+0x10], R3 ;  /* 0x0000100306002986 */ /* 0x0003e2000c101524 */
[----:B------:R-:W-:Y:S05]  /*2e80*/  @!P3 BRA `(.L_x_47) ;  /* 0x000000000004b947 */ /* 0x000fea0003800000 */
[----:B------:R3:W5:Y:S02]  /*2e90*/  LDG.E.LTC128B.U16 R20, desc[UR36][R4.64+0x12] ;  /* 0x0000122404147981 */ /* 0x000764000c1e1520 */
.L_x_47:
[----:B------:R-:W-:Y:S05]  /*2ea0*/  BSYNC B1 ;  /* 0x0000000000017941 */ /* 0x000fea0003800000 */
.L_x_46:
[----:B-----5:R-:W-:Y:S01]  /*2eb0*/  IMAD.U32 R12, R20, 0x10000, RZ ;  /* 0x00010000140c7824 */ /* 0x020fe200078e00ff */
[----:B------:R-:W-:Y:S01]  /*2ec0*/  ISETP.GT.AND P1, PT, R0, 0x8, P1 ;  /* 0x000000080000780c */ /* 0x000fe20000f24270 */
[----:B------:R-:W-:Y:S02]  /*2ed0*/  BSSY B1, `(.L_x_48) ;  /* 0x0000007000017945 */ /* 0x000fe40003800000 */
[----:B------:R-:W-:-:S04]  /*2ee0*/  FMUL R12, R12, R59 ;  /* 0x0000003b0c0c7220 */ /* 0x000fc80000400000 */
[----:B------:R-:W-:-:S05]  /*2ef0*/  FFMA R12, R29, R58, R12 ;  /* 0x0000003a1d0c7223 */ /* 0x000fca000000000c */
[----:B------:R-:W-:-:S05]  /*2f00*/  F2FP.BF16.F32.PACK_AB R12, RZ, R12 ;  /* 0x0000000cff0c723e */ /* 0x000fca00000010ff */
[----:B------:R0:W-:Y:S01]  /*2f10*/  @P3 STG.E.U16 desc[UR36][R6.64+0x12], R12 ;  /* 0x0000120c06003986 */ /* 0x0001e2000c101524 */
[----:B------:R-:W-:Y:S05]  /*2f20*/  @!P1 BRA `(.L_x_49) ;  /* 0x0000000000049947 */ /* 0x000fea0003800000 */
[----:B------:R0:W5:Y:S02]  /*2f30*/  LDG.E.LTC128B.U16 R20, desc[UR36][R8.64+0x10] ;  /* 0x0000102408147981 */ /* 0x000164000c1e1520 */
.L_x_49:
[----:B------:R-:W-:Y:S05]  /*2f40*/  BSYNC B1 ;  /* 0x0000000000017941 */ /* 0x000fea0003800000 */
.L_x_48:
[----:B0----5:R-:W-:Y:S01]  /*2f50*/  IMAD.U32 R12, R20, 0x10000, RZ ;  /* 0x00010000140c7824 */ /* 0x021fe200078e00ff */
[----:B------:R-:W-:Y:S01]  /*2f60*/  ISETP.GT.AND P0, PT, R0, 0x8, P0 ;  /* 0x000000080000780c */ /* 0x000fe20000704270 */
[----:B------:R-:W-:Y:S02]  /*2f70*/  BSSY B1, `(.L_x_50) ;  /* 0x0000007000017945 */ /* 0x000fe40003800000 */
[----:B-1----:R-:W-:-:S04]  /*2f80*/  FMUL R3, R12, R59 ;  /* 0x0000003b0c037220 */ /* 0x002fc80000400000 */
[----:B------:R-:W-:-:S05]  /*2f90*/  FFMA R3, R30, R58, R3 ;  /* 0x0000003a1e037223 */ /* 0x000fca0000000003 */
[----:B------:R-:W-:-:S05]  /*2fa0*/  F2FP.BF16.F32.PACK_AB R3, RZ, R3 ;  /* 0x00000003ff03723e */ /* 0x000fca00000010ff */
[----:B------:R0:W-:Y:S01]  /*2fb0*/  @P1 STG.E.U16 desc[UR36][R10.64+0x10], R3 ;  /* 0x000010030a001986 */ /* 0x0001e2000c101524 */
[----:B------:R-:W-:Y:S05]  /*2fc0*/  @!P0 BRA `(.L_x_51) ;  /* 0x0000000000048947 */ /* 0x000fea0003800000 */
[----:B------:R1:W5:Y:S02]  /*2fd0*/  LDG.E.LTC128B.U16 R20, desc[UR36][R8.64+0x12] ;  /* 0x0000122408147981 */ /* 0x000364000c1e1520 */
.L_x_51:
[----:B------:R-:W-:Y:S05]  /*2fe0*/  BSYNC B1 ;  /* 0x0000000000017941 */ /* 0x000fea0003800000 */
.L_x_50:
        /* <DEDUP_REMOVED lines=10> */
.L_x_53:
[----:B------:R-:W-:Y:S05]  /*3090*/  BSYNC B1 ;  /* 0x0000000000017941 */ /* 0x000fea0003800000 */
.L_x_52:
[----:B0----5:R-:W-:Y:S01]  /*30a0*/  IMAD.U32 R12, R20, 0x10000, RZ ;  /* 0x00010000140c7824 */ /* 0x021fe200078e00ff */
        /* <DEDUP_REMOVED lines=9> */
.L_x_55:
[----:B------:R-:W-:Y:S05]  /*3140*/  BSYNC B1 ;  /* 0x0000000000017941 */ /* 0x000fea0003800000 */
.L_x_54:
        /* <DEDUP_REMOVED lines=9> */
.L_x_57:
[----:B------:R-:W-:Y:S05]  /*31e0*/  BSYNC B1 ;  /* 0x0000000000017941 */ /* 0x000fea0003800000 */
.L_x_56:
[----:B0----5:R-:W-:Y:S01]  /*31f0*/  IMAD.U32 R12, R20, 0x10000, RZ ;  /* 0x00010000140c7824 */ /* 0x021fe200078e00ff */
        /* <DEDUP_REMOVED lines=8> */
.L_x_59:
[----:B------:R-:W-:Y:S05]  /*3280*/  BSYNC B1 ;  /* 0x0000000000017941 */ /* 0x000fea0003800000 */
.L_x_58:
        /* <DEDUP_REMOVED lines=10> */
.L_x_61:
[----:B------:R-:W-:Y:S05]  /*3330*/  BSYNC B1 ;  /* 0x0000000000017941 */ /* 0x000fea0003800000 */
.L_x_60:
        /* <DEDUP_REMOVED lines=10> */
.L_x_63:
[----:B------:R-:W-:Y:S05]  /*33e0*/  BSYNC B1 ;  /* 0x0000000000017941 */ /* 0x000fea0003800000 */
.L_x_62:
        /* <DEDUP_REMOVED lines=9> */
.L_x_65:
[----:B------:R-:W-:Y:S05]  /*3480*/  BSYNC B1 ;  /* 0x0000000000017941 */ /* 0x000fea0003800000 */
.L_x_64:
        /* <DEDUP_REMOVED lines=9> */
.L_x_67:
[----:B------:R-:W-:Y:S05]  /*3520*/  BSYNC B1 ;  /* 0x0000000000017941 */ /* 0x000fea0003800000 */
.L_x_66:
        /* <DEDUP_REMOVED lines=10> */
.L_x_69:
[----:B------:R-:W-:Y:S05]  /*35d0*/  BSYNC B1 ;  /* 0x0000000000017941 */ /* 0x000fea0003800000 */
.L_x_68:
        /* <DEDUP_REMOVED lines=10> */
.L_x_71:
[----:B------:R-:W-:Y:S05]  /*3680*/  BSYNC B1 ;  /* 0x0000000000017941 */ /* 0x000fea0003800000 */
.L_x_70:
        /* <DEDUP_REMOVED lines=9> */
.L_x_73:
[----:B------:R-:W-:Y:S05]  /*3720*/  BSYNC B1 ;  /* 0x0000000000017941 */ /* 0x000fea0003800000 */
.L_x_72:
        /* <DEDUP_REMOVED lines=9> */
.L_x_75:
[----:B------:R-:W-:Y:S05]  /*37c0*/  BSYNC B1 ;  /* 0x0000000000017941 */ /* 0x000fea0003800000 */
.L_x_74:
        /* <DEDUP_REMOVED lines=10> */
.L_x_77:
[----:B------:R-:W-:Y:S05]  /*3870*/  BSYNC B1 ;  /* 0x0000000000017941 */ /* 0x000fea0003800000 */
.L_x_76:
        /* <DEDUP_REMOVED lines=10> */
.L_x_79:
[----:B------:R-:W-:Y:S05]  /*3920*/  BSYNC B1 ;  /* 0x0000000000017941 */ /* 0x000fea0003800000 */
.L_x_78:
        /* <DEDUP_REMOVED lines=9> */
.L_x_81:
[----:B------:R-:W-:Y:S05]  /*39c0*/  BSYNC B1 ;  /* 0x0000000000017941 */ /* 0x000fea0003800000 */
.L_x_80:
        /* <DEDUP_REMOVED lines=9> */
.L_x_83:
[----:B------:R-:W-:Y:S05]  /*3a60*/  BSYNC B1 ;  /* 0x0000000000017941 */ /* 0x000fea0003800000 */
.L_x_82:
        /* <DEDUP_REMOVED lines=10> */
.L_x_85:
[----:B------:R-:W-:Y:S05]  /*3b10*/  BSYNC B1 ;  /* 0x0000000000017941 */ /* 0x000fea0003800000 */
.L_x_84:
        /* <DEDUP_REMOVED lines=10> */
.L_x_87:
[----:B------:R-:W-:Y:S05]  /*3bc0*/  BSYNC B1 ;  /* 0x0000000000017941 */ /* 0x000fea0003800000 */
.L_x_86:
        /* <DEDUP_REMOVED lines=9> */
.L_x_89:
[----:B------:R-:W-:Y:S05]  /*3c60*/  BSYNC B1 ;  /* 0x0000000000017941 */ /* 0x000fea0003800000 */
.L_x_88:
        /* <DEDUP_REMOVED lines=9> */
.L_x_91:
[----:B------:R-:W-:Y:S05]  /*3d00*/  BSYNC B1 ;  /* 0x0000000000017941 */ /* 0x000fea0003800000 */
.L_x_90:
        /* <DEDUP_REMOVED lines=10> */
.L_x_93:
[----:B------:R-:W-:Y:S05]  /*3db0*/  BSYNC B1 ;  /* 0x0000000000017941 */ /* 0x000fea0003800000 */
.L_x_92:
        /* <DEDUP_REMOVED lines=10> */
.L_x_95:
[----:B------:R-:W-:Y:S05]  /*3e60*/  BSYNC B1 ;  /* 0x0000000000017941 */ /* 0x000fea0003800000 */
.L_x_94:
[----:B0--345:R-:W-:Y:S01]  /*3e70*/  IMAD.U32 R4, R20, 0x10000, RZ ;  /* 0x0001000014047824 */ /* 0x039fe200078e00ff */
        /* <DEDUP_REMOVED lines=8> */
.L_x_97:
[----:B------:R-:W-:Y:S05]  /*3f00*/  BSYNC B1 ;  /* 0x0000000000017941 */ /* 0x000fea0003800000 */
.L_x_96:
[----:B0----5:R-:W-:Y:S01]  /*3f10*/  IMAD.U32 R4, R20, 0x10000, RZ ;  /* 0x0001000014047824 */ /* 0x021fe200078e00ff */
[----:B------:R-:W-:Y:S01]  /*3f20*/  ISETP.GT.AND P0, PT, R0, 0x8, P0 ;  /* 0x000000080000780c */ /* 0x000fe20000704270 */
[----:B------:R-:W-:Y:S01]  /*3f30*/  @P1 IMAD.MOV.U32 R5, RZ, RZ, R11 ;  /* 0x000000ffff051224 */ /* 0x000fe200078e000b */
[----:B------:R-:W-:Y:S01]  /*3f40*/  BSSY B1, `(.L_x_98) ;  /* 0x0000008000017945 */ /* 0x000fe20003800000 */
[----:B------:R-:W-:Y:S01]  /*3f50*/  FMUL R3, R4, R59 ;  /* 0x0000003b04037220 */ /* 0x000fe20000400000 */
[----:B------:R-:W-:-:S03]  /*3f60*/  @P1 IMAD.MOV.U32 R4, RZ, RZ, R10 ;  /* 0x000000ffff041224 */ /* 0x000fc600078e000a */
[----:B------:R-:W-:-:S05]  /*3f70*/  FFMA R3, R54, R58, R3 ;  /* 0x0000003a36037223 */ /* 0x000fca0000000003 */
[----:B------:R-:W-:-:S05]  /*3f80*/  F2FP.BF16.F32.PACK_AB R3, RZ, R3 ;  /* 0x00000003ff03723e */ /* 0x000fca00000010ff */
[----:B------:R0:W-:Y:S01]  /*3f90*/  @P1 STG.E.U16 desc[UR36][R4.64+0x70], R3 ;  /* 0x0000700304001986 */ /* 0x0001e2000c101524 */
[----:B------:R-:W-:Y:S05]  /*3fa0*/  @!P0 BRA `(.L_x_99) ;  /* 0x0000000000048947 */ /* 0x000fea0003800000 */
[----:B------:R4:W5:Y:S02]  /*3fb0*/  LDG.E.LTC128B.U16 R20, desc[UR36][R8.64+0x72] ;  /* 0x0000722408147981 */ /* 0x000964000c1e1520 */
.L_x_99:
[----:B------:R-:W-:Y:S05]  /*3fc0*/  BSYNC B1 ;  /* 0x0000000000017941 */ /* 0x000fea0003800000 */
.L_x_98:
[----:B------:R-:W-:Y:S05]  /*3fd0*/  @!P0 BRA `(.L_x_100) ;  /* 0x0000000800708947 */ /* 0x000fea0003800000 */
[----:B-----5:R-:W-:-:S04]  /*3fe0*/  IMAD.U32 R20, R20, 0x10000, RZ ;  /* 0x0001000014147824 */ /* 0x020fc800078e00ff */
[----:B------:R-:W-:-:S04]  /*3ff0*/  FMUL R20, R20, R59 ;  /* 0x0000003b14147220 */ /* 0x000fc80000400000 */
[----:B------:R-:W-:-:S05]  /*4000*/  FFMA R20, R55, R58, R20 ;  /* 0x0000003a37147223 */ /* 0x000fca0000000014 */
[----:B------:R-:W-:-:S05]  /*4010*/  F2FP.BF16.F32.PACK_AB R20, RZ, R20 ;  /* 0x00000014ff14723e */ /* 0x000fca00000010ff */
[----:B------:R0:W-:Y:S01]  /*4020*/  STG.E.U16 desc[UR36][R10.64+0x72], R20 ;  /* 0x000072140a007986 */ /* 0x0001e2000c101524 */
[----:B------:R-:W-:Y:S05]  /*4030*/  BRA `(.L_x_100) ;  /* 0x0000000800587947 */ /* 0x000fea0003800000 */
.L_x_39:
[----:B------:R-:W-:Y:S01]  /*4040*/  ISETP.GT.AND P3, PT, R18, 0x1, PT ;  /* 0x000000011200780c */ /* 0x000fe20003f64270 */
[----:B------:R-:W-:Y:S01]  /*4050*/  ULDC.64 UR4, c[0x0][0x5c0] ;  /* 0x0001700000047ab9 */ /* 0x000fe20000000a00 */
[-C--:B------:R-:W-:Y:S01]  /*4060*/  FMUL R24, R24, R58.reuse ;  /* 0x0000003a18187220 */ /* 0x080fe20000400000 */
[----:B------:R-:W-:Y:S01]  /*4070*/  LEA R4, P4, R72, UR4, 0x1 ;  /* 0x0000000448047c11 */ /* 0x000fe2000f8808ff */
[-C--:B------:R-:W-:Y:S01]  /*4080*/  FMUL R25, R25, R58.reuse ;  /* 0x0000003a19197220 */ /* 0x080fe20000400000 */
[----:B------:R-:W-:Y:S01]  /*4090*/  ISETP.GT.AND P0, PT, R0, RZ, P3 ;  /* 0x000000ff0000720c */ /* 0x000fe20001f04270 */
[----:B------:R-:W-:Y:S01]  /*40a0*/  FMUL R26, R26, R58 ;  /* 0x0000003a1a1a7220 */ /* 0x000fe20000400000 */
[----:B------:R-:W-:Y:S01]  /*40b0*/  F2FP.BF16.F32.PACK_AB R24, RZ, R24 ;  /* 0x00000018ff18723e */ /* 0x000fe200000010ff */
[-C--:B------:R-:W-:Y:S01]  /*40c0*/  FMUL R27, R27, R58.reuse ;  /* 0x0000003a1b1b7220 */ /* 0x080fe20000400000 */
[----:B------:R-:W-:Y:S01]  /*40d0*/  LEA.HI.X R5, R72, UR5, R7, 0x1, P4 ;  /* 0x0000000548057c11 */ /* 0x000fe2000a0f0c07 */
[-C--:B------:R-:W-:Y:S01]  /*40e0*/  FMUL R28, R28, R58.reuse ;  /* 0x0000003a1c1c7220 */ /* 0x080fe20000400000 */
[----:B------:R-:W-:Y:S01]  /*40f0*/  F2FP.BF16.F32.PACK_AB R25, RZ, R25 ;  /* 0x00000019ff19723e */ /* 0x000fe200000010ff */
[-C--:B------:R-:W-:Y:S01]  /*4100*/  FMUL R29, R29, R58.reuse ;  /* 0x0000003a1d1d7220 */ /* 0x080fe20000400000 */
[----:B------:R-:W-:Y:S01]  /*4110*/  ISETP.GT.AND P2, PT, R0, 0x8, P2 ;  /* 0x000000080000780c */ /* 0x000fe20001744270 */
[----:B------:R-:W-:Y:S01]  /*4120*/  @P1 STG.E.U16 desc[UR36][R4.64], R24 ;  /* 0x0000001804001986 */ /* 0x000fe2000c101524 */
[----:B------:R-:W-:Y:S01]  /*4130*/  ISETP.GT.AND P1, PT, R18, 0x8, PT ;  /* 0x000000081200780c */ /* 0x000fe20003f24270 */
[----:B------:R-:W-:Y:S01]  /*4140*/  FMUL R30, R30, R58 ;  /* 0x0000003a1e1e7220 */ /* 0x000fe20000400000 */
[C---:B------:R-:W-:Y:S01]  /*4150*/  SHF.L.U64.HI R3, R64.reuse, 0x1, R65 ;  /* 0x0000000140037819 */ /* 0x040fe20000010241 */
[----:B------:R-:W-:Y:S01]  /*4160*/  @P0 STG.E.U16 desc[UR36][R4.64+0x2], R25 ;  /* 0x0000021904000986 */ /* 0x000fe2000c101524 */
[----:B------:R-:W-:Y:S01]  /*4170*/  LEA R6, P5, R64, R4, 0x1 ;  /* 0x0000000440067211 */ /* 0x000fe200078a08ff */
[-C--:B------:R-:W-:Y:S01]  /*4180*/  FMUL R31, R31, R58.reuse ;  /* 0x0000003a1f1f7220 */ /* 0x080fe20000400000 */
[----:B------:R-:W-:Y:S01]  /*4190*/  ISETP.GT.AND P3, PT, R0, 0x8, P3 ;  /* 0x000000080000780c */ /* 0x000fe20001f64270 */
[-C--:B------:R-:W-:Y:S01]  /*41a0*/  FMUL R32, R32, R58.reuse ;  /* 0x0000003a20207220 */ /* 0x080fe20000400000 */
[----:B------:R-:W-:Y:S01]  /*41b0*/  ISETP.GT.AND P0, PT, R18, 0x9, PT ;  /* 0x000000091200780c */ /* 0x000fe20003f04270 */
[----:B------:R-:W-:Y:S01]  /*41c0*/  IMAD.X R7, R3, 0x1, R5, P5 ;  /* 0x0000000103077824 */ /* 0x000fe200028e0605 */
[----:B------:R-:W-:Y:S01]  /*41d0*/  ISETP.GT.AND P4, PT, R0, RZ, P1 ;  /* 0x000000ff0000720c */ /* 0x000fe20000f84270 */
[----:B------:R-:W-:Y:S01]  /*41e0*/  FMUL R33, R33, R58 ;  /* 0x0000003a21217220 */ /* 0x000fe20000400000 */
[----:B------:R-:W-:Y:S01]  /*41f0*/  F2FP.BF16.F32.PACK_AB R26, RZ, R26 ;  /* 0x0000001aff1a723e */ /* 0x000fe200000010ff */
[-C--:B------:R-:W-:Y:S01]  /*4200*/  FMUL R34, R34, R58.reuse ;  /* 0x0000003a22227220 */ /* 0x080fe20000400000 */
[----:B------:R-:W-:Y:S01]  /*4210*/  ISETP.GT.AND P5, PT, R0, RZ, P0 ;  /* 0x000000ff0000720c */ /* 0x000fe200007a4270 */
[----:B------:R-:W-:Y:S01]  /*4220*/  FMUL R35, R35, R58 ;  /* 0x0000003a23237220 */ /* 0x000fe20000400000 */
[----:B------:R-:W-:Y:S01]  /*4230*/  F2FP.BF16.F32.PACK_AB R27, RZ, R27 ;  /* 0x0000001bff1b723e */ /* 0x000fe200000010ff */
[----:B------:R-:W-:Y:S01]  /*4240*/  @P2 STG.E.U16 desc[UR36][R6.64], R26 ;  /* 0x0000001a06002986 */ /* 0x000fe2000c101524 */
[----:B------:R-:W-:Y:S01]  /*4250*/  F2FP.BF16.F32.PACK_AB R28, RZ, R28 ;  /* 0x0000001cff1c723e */ /* 0x000fe200000010ff */
[-C--:B------:R-:W-:Y:S01]  /*4260*/  FMUL R36, R36, R58.reuse ;  /* 0x0000003a24247220 */ /* 0x080fe20000400000 */
[----:B------:R-:W-:Y:S01]  /*4270*/  ISETP.GT.AND P2, PT, R0, 0x8, P1 ;  /* 0x000000080000780c */ /* 0x000fe20000f44270 */
[----:B------:R-:W-:Y:S01]  /*4280*/  @P3 STG.E.U16 desc[UR36][R6.64+0x2], R27 ;  /* 0x0000021b06003986 */ /* 0x000fe2000c101524 */
[----:B------:R-:W-:Y:S01]  /*4290*/  ISETP.GT.AND P1, PT, R18, 0x10, PT ;  /* 0x000000101200780c */ /* 0x000fe20003f24270 */
[-C--:B------:R-:W-:Y:S01]  /*42a0*/  FMUL R37, R37, R58.reuse ;  /* 0x0000003a25257220 */ /* 0x080fe20000400000 */
[----:B------:R-:W-:Y:S01]  /*42b0*/  F2FP.BF16.F32.PACK_AB R29, RZ, R29 ;  /* 0x0000001dff1d723e */ /* 0x000fe200000010ff */
[----:B------:R-:W-:Y:S01]  /*42c0*/  @P4 STG.E.U16 desc[UR36][R4.64+0x10], R28 ;  /* 0x0000101c04004986 */ /* 0x000fe2000c101524 */
[----:B------:R-:W-:Y:S01]  /*42d0*/  ISETP.GT.AND P3, PT, R0, 0x8, P0 ;  /* 0x000000080000780c */ /* 0x000fe20000764270 */
[-C--:B------:R-:W-:Y:S01]  /*42e0*/  FMUL R38, R38, R58.reuse ;  /* 0x0000003a26267220 */ /* 0x080fe20000400000 */
[----:B------:R-:W-:Y:S01]  /*42f0*/  ISETP.GT.AND P0, PT, R18, 0x11, PT ;  /* 0x000000111200780c */ /* 0x000fe20003f04270 */
[----:B------:R-:W-:Y:S01]  /*4300*/  @P5 STG.E.U16 desc[UR36][R4.64+0x12], R29 ;  /* 0x0000121d04005986 */ /* 0x000fe2000c101524 */
        /* <DEDUP_REMOVED lines=40> */
[C---:B------:R-:W-:Y:S01]  /*4590*/  ISETP.GT.AND P4, PT, R0.reuse, RZ, P1 ;  /* 0x000000ff0000720c */ /* 0x040fe20000f84270 */
[-C--:B------:R-:W-:Y:S01]  /*45a0*/  FMUL R51, R51, R58.reuse ;  /* 0x0000003a33337220 */ /* 0x080fe20000400000 */
[----:B------:R-:W-:Y:S01]  /*45b0*/  ISETP.GT.AND P5, PT, R0, RZ, P0 ;  /* 0x000000ff0000720c */ /* 0x000fe200007a4270 */
[----:B------:R-:W-:Y:S01]  /*45c0*/  FMUL R52, R52, R58 ;  /* 0x0000003a34347220 */ /* 0x000fe20000400000 */
[----:B------:R-:W-:Y:S01]  /*45d0*/  F2FP.BF16.F32.PACK_AB R38, RZ, R38 ;  /* 0x00000026ff26723e */ /* 0x000fe200000010ff */
[-C--:B------:R-:W-:Y:S01]  /*45e0*/  FMUL R53, R53, R58.reuse ;  /* 0x0000003a35357220 */ /* 0x080fe20000400000 */
[----:B------:R-:W-:Y:S01]  /*45f0*/  F2FP.BF16.F32.PACK_AB R39, RZ, R39 ;  /* 0x00000027ff27723e */ /* 0x000fe200000010ff */
[----:B------:R-:W-:Y:S01]  /*4600*/  FMUL R54, R54, R58 ;  /* 0x0000003a36367220 */ /* 0x000fe20000400000 */
[----:B------:R-:W-:Y:S01]  /*4610*/  F2FP.BF16.F32.PACK_AB R40, RZ, R40 ;  /* 0x00000028ff28723e */ /* 0x000fe200000010ff */
[----:B------:R-:W-:Y:S01]  /*4620*/  @P2 STG.E.U16 desc[UR36][R6.64+0x30], R38 ;  /* 0x0000302606002986 */ /* 0x000fe2000c101524 */
[----:B------:R-:W-:Y:S01]  /*4630*/  F2FP.BF16.F32.PACK_AB R41, RZ, R41 ;  /* 0x00000029ff29723e */ /* 0x000fe200000010ff */
[----:B------:R-:W-:Y:S01]  /*4640*/  FMUL R55, R55, R58 ;  /* 0x0000003a37377220 */ /* 0x000fe20000400000 */
[C---:B------:R-:W-:Y:S01]  /*4650*/  ISETP.GT.AND P1, PT, R0.reuse, 0x8, P1 ;  /* 0x000000080000780c */ /* 0x040fe20000f24270 */
[----:B------:R-:W-:Y:S01]  /*4660*/  @P3 STG.E.U16 desc[UR36][R6.64+0x32], R39 ;  /* 0x0000322706003986 */ /* 0x000fe2000c101524 */
[----:B------:R-:W-:-:S02]  /*4670*/  ISETP.GT.AND P2, PT, R0, 0x8, P0 ;  /* 0x000000080000780c */ /* 0x000fc40000744270 */
[----:B------:R-:W-:Y:S01]  /*4680*/  F2FP.BF16.F32.PACK_AB R42, RZ, R42 ;  /* 0x0000002aff2a723e */ /* 0x000fe200000010ff */
[----:B------:R-:W-:Y:S01]  /*4690*/  @P4 STG.E.U16 desc[UR36][R4.64+0x40], R40 ;  /* 0x0000402804004986 */ /* 0x000fe2000c101524 */
[C---:B------:R-:W-:Y:S02]  /*46a0*/  ISETP.GT.AND P4, PT, R18.reuse, 0x28, PT ;  /* 0x000000281200780c */ /* 0x040fe40003f84270 */
[----:B------:R-:W-:Y:S01]  /*46b0*/  ISETP.GT.AND P0, PT, R18, 0x29, PT ;  /* 0x000000291200780c */ /* 0x000fe20003f04270 */
[----:B------:R-:W-:Y:S01]  /*46c0*/  @P5 STG.E.U16 desc[UR36][R4.64+0x42], R41 ;  /* 0x0000422904005986 */ /* 0x000fe2000c101524 */
[----:B------:R-:W-:Y:S02]  /*46d0*/  ISETP.GT.AND P5, PT, R0, RZ, P4 ;  /* 0x000000ff0000720c */ /* 0x000fe400027a4270 */
[----:B------:R-:W-:Y:S01]  /*46e0*/  F2FP.BF16.F32.PACK_AB R43, RZ, R43 ;  /* 0x0000002bff2b723e */ /* 0x000fe200000010ff */
[----:B------:R-:W-:Y:S01]  /*46f0*/  @P1 STG.E.U16 desc[UR36][R6.64+0x40], R42 ;  /* 0x0000402a06001986 */ /* 0x000fe2000c101524 */
[----:B------:R-:W-:-:S02]  /*4700*/  F2FP.BF16.F32.PACK_AB R44, RZ, R44 ;  /* 0x0000002cff2c723e */ /* 0x000fc400000010ff */
[C---:B------:R-:W-:Y:S01]  /*4710*/  ISETP.GT.AND P3, PT, R0.reuse, RZ, P0 ;  /* 0x000000ff0000720c */ /* 0x040fe20000764270 */
[----:B------:R-:W-:Y:S01]  /*4720*/  @P2 STG.E.U16 desc[UR36][R6.64+0x42], R43 ;  /* 0x0000422b06002986 */ /* 0x000fe2000c101524 */
[C---:B------:R-:W-:Y:S02]  /*4730*/  ISETP.GT.AND P4, PT, R0.reuse, 0x8, P4 ;  /* 0x000000080000780c */ /* 0x040fe40002784270 */
[----:B------:R-:W-:Y:S02]  /*4740*/  F2FP.BF16.F32.PACK_AB R45, RZ, R45 ;  /* 0x0000002dff2d723e */ /* 0x000fe400000010ff */
[----:B------:R-:W-:Y:S01]  /*4750*/  F2FP.BF16.F32.PACK_AB R46, RZ, R46 ;  /* 0x0000002eff2e723e */ /* 0x000fe200000010ff */
[----:B------:R-:W-:Y:S01]  /*4760*/  @P5 STG.E.U16 desc[UR36][R4.64+0x50], R44 ;  /* 0x0000502c04005986 */ /* 0x000fe2000c101524 */
[----:B------:R-:W-:Y:S02]  /*4770*/  ISETP.GT.AND P5, PT, R0, 0x8, P0 ;  /* 0x000000080000780c */ /* 0x000fe400007a4270 */
[----:B------:R-:W-:-:S02]  /*4780*/  F2FP.BF16.F32.PACK_AB R47, RZ, R47 ;  /* 0x0000002fff2f723e */ /* 0x000fc400000010ff */
[C---:B------:R-:W-:Y:S01]  /*4790*/  ISETP.GT.AND P2, PT, R18.reuse, 0x31, PT ;  /* 0x000000311200780c */ /* 0x040fe20003f44270 */
[----:B------:R-:W-:Y:S01]  /*47a0*/  @P3 STG.E.U16 desc[UR36][R4.64+0x52], R45 ;  /* 0x0000522d04003986 */ /* 0x000fe2000c101524 */
[----:B------:R-:W-:Y:S02]  /*47b0*/  ISETP.GT.AND P3, PT, R18, 0x30, PT ;  /* 0x000000301200780c */ /* 0x000fe40003f64270 */
[----:B------:R-:W-:Y:S01]  /*47c0*/  F2FP.BF16.F32.PACK_AB R48, RZ, R48 ;  /* 0x00000030ff30723e */ /* 0x000fe200000010ff */
[----:B------:R-:W-:Y:S01]  /*47d0*/  @P4 STG.E.U16 desc[UR36][R6.64+0x50], R46 ;  /* 0x0000502e06004986 */ /* 0x000fe2000c101524 */
[C---:B------:R-:W-:Y:S02]  /*47e0*/  ISETP.GT.AND P4, PT, R0.reuse, RZ, P2 ;  /* 0x000000ff0000720c */ /* 0x040fe40001784270 */
[----:B------:R-:W-:Y:S01]  /*47f0*/  F2FP.BF16.F32.PACK_AB R49, RZ, R49 ;  /* 0x00000031ff31723e */ /* 0x000fe200000010ff */
[----:B------:R-:W-:Y:S01]  /*4800*/  @P5 STG.E.U16 desc[UR36][R6.64+0x52], R47 ;  /* 0x0000522f06005986 */ /* 0x000fe2000c101524 */
[----:B------:R-:W-:-:S02]  /*4810*/  ISETP.GT.AND P5, PT, R0, RZ, P3 ;  /* 0x000000ff0000720c */ /* 0x000fc40001fa4270 */
[C---:B------:R-:W-:Y:S02]  /*4820*/  ISETP.GT.AND P1, PT, R18.reuse, 0x38, PT ;  /* 0x000000381200780c */ /* 0x040fe40003f24270 */
[----:B------:R-:W-:Y:S02]  /*4830*/  ISETP.GT.AND P0, PT, R18, 0x39, PT ;  /* 0x000000391200780c */ /* 0x000fe40003f04270 */
[C---:B------:R-:W-:Y:S02]  /*4840*/  ISETP.GT.AND P3, PT, R0.reuse, 0x8, P3 ;  /* 0x000000080000780c */ /* 0x040fe40001f64270 */
[C---:B------:R-:W-:Y:S02]  /*4850*/  ISETP.GT.AND P2, PT, R0.reuse, 0x8, P2 ;  /* 0x000000080000780c */ /* 0x040fe40001744270 */
[----:B------:R-:W-:Y:S02]  /*4860*/  F2FP.BF16.F32.PACK_AB R50, RZ, R50 ;  /* 0x00000032ff32723e */ /* 0x000fe400000010ff */
[----:B------:R-:W-:Y:S01]  /*4870*/  F2FP.BF16.F32.PACK_AB R51, RZ, R51 ;  /* 0x00000033ff33723e */ /* 0x000fe200000010ff */
[----:B------:R-:W-:Y:S01]  /*4880*/  @P5 STG.E.U16 desc[UR36][R4.64+0x60], R48 ;  /* 0x0000603004005986 */ /* 0x000fe2000c101524 */
[----:B------:R-:W-:-:S02]  /*4890*/  ISETP.GT.AND P5, PT, R0, RZ, P0 ;  /* 0x000000ff0000720c */ /* 0x000fc400007a4270 */
[C---:B------:R-:W-:Y:S01]  /*48a0*/  ISETP.GT.AND P0, PT, R0.reuse, 0x8, P0 ;  /* 0x000000080000780c */ /* 0x040fe20000704270 */
[----:B------:R-:W-:Y:S01]  /*48b0*/  @P4 STG.E.U16 desc[UR36][R4.64+0x62], R49 ;  /* 0x0000623104004986 */ /* 0x000fe2000c101524 */
[C---:B------:R-:W-:Y:S02]  /*48c0*/  ISETP.GT.AND P4, PT, R0.reuse, RZ, P1 ;  /* 0x000000ff0000720c */ /* 0x040fe40000f84270 */
[----:B------:R-:W-:Y:S01]  /*48d0*/  ISETP.GT.AND P1, PT, R0, 0x8, P1 ;  /* 0x000000080000780c */ /* 0x000fe20000f24270 */
[----:B------:R-:W-:Y:S01]  /*48e0*/  @P3 STG.E.U16 desc[UR36][R6.64+0x60], R50 ;  /* 0x0000603206003986 */ /* 0x000fe2000c101524 */
[----:B------:R-:W-:Y:S02]  /*48f0*/  F2FP.BF16.F32.PACK_AB R52, RZ, R52 ;  /* 0x00000034ff34723e */ /* 0x000fe400000010ff */
[----:B------:R-:W-:Y:S01]  /*4900*/  F2FP.BF16.F32.PACK_AB R53, RZ, R53 ;  /* 0x00000035ff35723e */ /* 0x000fe200000010ff */
[----:B------:R-:W-:Y:S01]  /*4910*/  @P2 STG.E.U16 desc[UR36][R6.64+0x62], R51 ;  /* 0x0000623306002986 */ /* 0x000fe2000c101524 */
[----:B------:R-:W-:-:S02]  /*4920*/  F2FP.BF16.F32.PACK_AB R54, RZ, R54 ;  /* 0x00000036ff36723e */ /* 0x000fc400000010ff */
[----:B------:R-:W-:-:S03]  /*4930*/  F2FP.BF16.F32.PACK_AB R55, RZ, R55 ;  /* 0x00000037ff37723e */ /* 0x000fc600000010ff */
[----:B------:R-:W-:Y:S04]  /*4940*/  @P4 STG.E.U16 desc[UR36][R4.64+0x70], R52 ;  /* 0x0000703404004986 */ /* 0x000fe8000c101524 */
[----:B------:R0:W-:Y:S02]  /*4950*/  @P5 STG.E.U16 desc[UR36][R4.64+0x72], R53 ;  /* 0x0000723504005986 */ /* 0x0001e4000c101524 */
[----:B0-----:R-:W-:Y:S02]  /*4960*/  @P1 IMAD.MOV.U32 R4, RZ, RZ, R6 ;  /* 0x000000ffff041224 */ /* 0x001fe400078e0006 */
[----:B------:R-:W-:-:S05]  /*4970*/  @P1 IMAD.MOV.U32 R5, RZ, RZ, R7 ;  /* 0x000000ffff051224 */ /* 0x000fca00078e0007 */
[----:B------:R0:W-:Y:S04]  /*4980*/  @P1 STG.E.U16 desc[UR36][R4.64+0x70], R54 ;  /* 0x0000703604001986 */ /* 0x0001e8000c101524 */
[----:B------:R0:W-:Y:S02]  /*4990*/  @P0 STG.E.U16 desc[UR36][R6.64+0x72], R55 ;  /* 0x0000723706000986 */ /* 0x0001e4000c101524 */
.L_x_100:
[----:B------:R-:W-:Y:S05]  /*49a0*/  BSYNC B0 ;  /* 0x0000000000007941 */ /* 0x000fea0003800000 */
.L_x_38:
[----:B0-----:R-:W2:Y:S01]  /*49b0*/  LDL.64 R4, [R1] ;  /* 0x0000000001047983 */ /* 0x001ea20000100a00 */
[----:B------:R-:W-:Y:S01]  /*49c0*/  ULDC.64 UR4, c[0x0][0x650] ;  /* 0x0001940000047ab9 */ /* 0x000fe20000000a00 */
[----:B------:R-:W-:Y:S02]  /*49d0*/  IMAD.U32 R0, RZ, RZ, UR44 ;  /* 0x0000002cff007e24 */ /* 0x000fe4000f8e00ff */
[----:B------:R-:W-:Y:S02]  /*49e0*/  IMAD.MOV.U32 R22, RZ, RZ, -0x1 ;  /* 0xffffffffff167424 */ /* 0x000fe400078e00ff */
[----:B------:R0:W-:Y:S01]  /*49f0*/  SYNCS.ARRIVE.TRANS64.A1T0 RZ, [R0+UR48], RZ ;  /* 0x000000ff00ff79a7 */ /* 0x0001e20008100030 */
[----:B------:R-:W-:Y:S02]  /*4a00*/  IMAD.MOV.U32 R18, RZ, RZ, -0x1 ;  /* 0xffffffffff127424 */ /* 0x000fe400078e00ff */
[----:B------:R-:W-:Y:S01]  /*4a10*/  IMAD.MOV.U32 R19, RZ, RZ, -0x1 ;  /* 0xffffffffff137424 */ /* 0x000fe200078e00ff */
[----:B0-----:R-:W-:-:S02]  /*4a20*/  PRMT R0, RZ, 0x7610, R0 ;  /* 0x00007610ff007816 */ /* 0x001fc40000000000 */
[----:B--2---:R-:W-:-:S05]  /*4a30*/  LEA R16, P0, R4, R16, 0x1 ;  /* 0x0000001004107211 */ /* 0x004fca00078008ff */
[----:B------:R-:W-:Y:S01]  /*4a40*/  IMAD.X R17, R68, 0x1, R17, P0 ;  /* 0x0000000144117824 */ /* 0x000fe200000e0611 */
[----:B------:R-:W-:-:S04]  /*4a50*/  ISETP.GE.U32.AND P0, PT, R16, UR4, PT ;  /* 0x0000000410007c0c */ /* 0x000fc8000bf06070 */
[----:B------:R-:W-:-:S13]  /*4a60*/  ISETP.GE.U32.AND.EX P0, PT, R17, UR5, PT, P0 ;  /* 0x0000000511007c0c */ /* 0x000fda000bf06100 */
[----:B------:R-:W-:Y:S05]  /*4a70*/  @P0 BRA `(.L_x_101) ;  /* 0x00000004004c0947 */ /* 0x000fea0003800000 */
[----:B------:R-:W0:Y:S01]  /*4a80*/  LDC.64 R10, c[0x0][0x628] ;  /* 0x00018a00ff0a7b82 */ /* 0x000e220000000a00 */
[----:B------:R-:W2:Y:S01]  /*4a90*/  S2R R12, SR_CTAID.X ;  /* 0x00000000000c7919 */ /* 0x000ea20000002500 */
[----:B-1-34-:R-:W-:Y:S02]  /*4aa0*/  IMAD.MOV.U32 R8, RZ, RZ, R16 ;  /* 0x000000ffff087224 */ /* 0x01afe400078e0010 */
[----:B------:R-:W-:Y:S01]  /*4ab0*/  IMAD.MOV.U32 R9, RZ, RZ, R17 ;  /* 0x000000ffff097224 */ /* 0x000fe200078e0011 */
[----:B------:R-:W1:Y:S03]  /*4ac0*/  S2R R18, SR_CTAID.Y ;  /* 0x0000000000127919 */ /* 0x000e660000002600 */
[----:B------:R-:W3:Y:S08]  /*4ad0*/  LDC R0, c[0x0][0x630] ;  /* 0x00018c00ff007b82 */ /* 0x000ef00000000800 */
[----:B------:R-:W4:Y:S01]  /*4ae0*/  LDC.64 R14, c[0x0][0x620] ;  /* 0x00018800ff0e7b82 */ /* 0x000f220000000a00 */
[----:B0-----:R-:W-:-:S04]  /*4af0*/  ISETP.NE.U32.AND P0, PT, R10, RZ, PT ;  /* 0x000000ff0a00720c */ /* 0x001fc80003f05070 */
[----:B------:R-:W-:-:S13]  /*4b00*/  ISETP.NE.AND.EX P0, PT, R11, RZ, PT, P0 ;  /* 0x000000ff0b00720c */ /* 0x000fda0003f05300 */
[----:B-1234-:R-:W-:Y:S05]  /*4b10*/  @!P0 BRA `(.L_x_102) ;  /* 0x0000000000288947 */ /* 0x01efea0003800000 */
[----:B------:R-:W0:Y:S02]  /*4b20*/  LDC R3, c[0x0][0x634] ;  /* 0x00018d00ff037b82 */ /* 0x000e240000000800 */
[----:B0-----:R-:W-:-:S05]  /*4b30*/  IADD3 R3, P0, R16, R3, RZ ;  /* 0x0000000310037210 */ /* 0x001fca0007f1e0ff */
        /* <DEDUP_REMOVED lines=8> */
.L_x_102:
[-CC-:B------:R-:W-:Y:S01]  /*4bc0*/  SHF.R.U64 R19, R8, R0.reuse, R9.reuse ;  /* 0x0000000008137219 */ /* 0x180fe20000001209 */
[----:B------:R-:W0:Y:S01]  /*4bd0*/  LDC.64 R24, c[0x0][0x640] ;  /* 0x00019000ff187b82 */ /* 0x000e220000000a00 */
[----:B------:R-:W-:Y:S01]  /*4be0*/  SHF.R.U32.HI R0, RZ, R0, R9 ;  /* 0x00000000ff007219 */ /* 0x000fe20000011609 */
[----:B------:R-:W-:Y:S01]  /*4bf0*/  ULDC UR4, c[0x0][0x150] ;  /* 0x0000540000047ab9 */ /* 0x000fe20000000800 */
[----:B------:R-:W-:Y:S02]  /*4c00*/  IADD3 R3, P0, RZ, -R19, RZ ;  /* 0x80000013ff037210 */ /* 0x000fe40007f1e0ff */
[----:B------:R-:W-:-:S03]  /*4c10*/  I2FP.F32.U32 R7, R12 ;  /* 0x0000000c00077245 */ /* 0x000fc60000201000 */
[----:B------:R-:W1:Y:S01]  /*4c20*/  LDC R6, c[0x0][0x618] ;  /* 0x00018600ff067b82 */ /* 0x000e620000000800 */
[----:B------:R-:W-:Y:S02]  /*4c30*/  IMAD.X R5, RZ, RZ, ~R0, P0 ;  /* 0x000000ffff057224 */ /* 0x000fe400000e0e00 */
[----:B------:R-:W-:Y:S01]  /*4c40*/  FMUL R7, R7, UR4 ;  /* 0x0000000407077c20 */ /* 0x000fe20008400000 */
[----:B------:R-:W-:Y:S01]  /*4c50*/  ULDC UR4, c[0x0][0x154] ;  /* 0x0000550000047ab9 */ /* 0x000fe20000000800 */
[-C--:B------:R-:W-:Y:S02]  /*4c60*/  IMAD R0, R5, R14.reuse, RZ ;  /* 0x0000000e05007224 */ /* 0x080fe400078e02ff */
[C---:B------:R-:W-:Y:S01]  /*4c70*/  IMAD.WIDE.U32 R4, R3.reuse, R14, R16 ;  /* 0x0000000e03047225 */ /* 0x040fe200078e0010 */
[----:B------:R-:W2:Y:S01]  /*4c80*/  LDC R8, c[0x0][0x608] ;  /* 0x00018200ff087b82 */ /* 0x000ea20000000800 */
[----:B------:R-:W3:Y:S02]  /*4c90*/  F2I.U32.TRUNC.NTZ R7, R7 ;  /* 0x0000000700077305 */ /* 0x000ee4000020f000 */
[----:B------:R-:W-:Y:S01]  /*4ca0*/  IMAD R3, R3, R15, R0 ;  /* 0x0000000f03037224 */ /* 0x000fe200078e0200 */
[----:B------:R-:W-:-:S03]  /*4cb0*/  I2FP.F32.U32 R0, R18 ;  /* 0x0000001200007245 */ /* 0x000fc60000201000 */
[----:B------:R-:W-:Y:S01]  /*4cc0*/  IMAD.IADD R3, R5, 0x1, R3 ;  /* 0x0000000105037824 */ /* 0x000fe200078e0203 */
[----:B------:R-:W4:Y:S01]  /*4cd0*/  LDC R11, c[0x0][0x658] ;  /* 0x00019600ff0b7b82 */ /* 0x000f220000000800 */
[----:B0-----:R-:W-:-:S04]  /*4ce0*/  ISETP.NE.U32.AND P0, PT, R24, RZ, PT ;  /* 0x000000ff1800720c */ /* 0x001fc80003f05070 */
[----:B------:R-:W-:-:S03]  /*4cf0*/  ISETP.NE.AND.EX P0, PT, R25, RZ, PT, P0 ;  /* 0x000000ff1900720c */ /* 0x000fc60003f05300 */
[----:B------:R-:W0:Y:S01]  /*4d00*/  LDC R9, c[0x0][0x144] ;  /* 0x00005100ff097b82 */ /* 0x000e220000000800 */
[-C--:B-1----:R-:W-:Y:S01]  /*4d10*/  SHF.R.U64 R10, R4, R6.reuse, R3 ;  /* 0x00000006040a7219 */ /* 0x082fe20000001203 */
[----:B---3--:R-:W-:Y:S01]  /*4d20*/  IMAD.MOV R7, RZ, RZ, -R7 ;  /* 0x000000ffff077224 */ /* 0x008fe200078e0a07 */
[----:B------:R-:W-:Y:S01]  /*4d30*/  SHF.R.U32.HI R3, RZ, R6, R3 ;  /* 0x00000006ff037219 */ /* 0x000fe20000011603 */
[----:B------:R-:W-:-:S04]  /*4d40*/  FMUL R6, R0, UR4 ;  /* 0x0000000400067c20 */ /* 0x000fc80008400000 */
[----:B------:R-:W1:Y:S01]  /*4d50*/  LDC R21, c[0x0][0x148] ;  /* 0x00005200ff157b82 */ /* 0x000e620000000800 */
[----:B------:R3:W0:Y:S01]  /*4d60*/  F2I.U32.TRUNC.NTZ R14, R6 ;  /* 0x00000006000e7305 */ /* 0x000622000020f000 */
[-CC-:B--2---:R-:W-:Y:S02]  /*4d70*/  SHF.R.U64 R13, R10, R8.reuse, R3.reuse ;  /* 0x000000080a0d7219 */ /* 0x184fe40000001203 */
[----:B------:R-:W-:-:S04]  /*4d80*/  SHF.R.U32.HI R0, RZ, R8, R3 ;  /* 0x00000008ff007219 */ /* 0x000fc80000011603 */
[----:B-----5:R-:W2:Y:S01]  /*4d90*/  LDC R20, c[0x0][0x648] ;  /* 0x00019200ff147b82 */ /* 0x020ea20000000800 */
[-CC-:B----4-:R-:W-:Y:S02]  /*4da0*/  SHF.R.U64 R15, R13, R11.reuse, R0.reuse ;  /* 0x0000000b0d0f7219 */ /* 0x190fe40000001200 */
[----:B------:R-:W-:-:S03]  /*4db0*/  SHF.R.U32.HI R5, RZ, R11, R0 ;  /* 0x0000000bff057219 */ /* 0x000fc60000011600 */
[----:B------:R-:W-:Y:S02]  /*4dc0*/  IMAD.MOV.U32 R4, RZ, RZ, R15 ;  /* 0x000000ffff047224 */ /* 0x000fe400078e000f */
[----:B------:R-:W4:Y:S01]  /*4dd0*/  LDC R26, c[0x0][0x638] ;  /* 0x00018e00ff1a7b82 */ /* 0x000f220000000800 */
[----:B0-----:R-:W-:-:S07]  /*4de0*/  IMAD R22, R9, R7, R12 ;  /* 0x0000000709167224 */ /* 0x001fce00078e020c */
[----:B------:R-:W0:Y:S08]  /*4df0*/  LDC R27, c[0x0][0x610] ;  /* 0x00018400ff1b7b82 */ /* 0x000e300000000800 */
[----:B------:R-:W0:Y:S01]  /*4e00*/  LDC R28, c[0x0][0x600] ;  /* 0x00018000ff1c7b82 */ /* 0x000e220000000800 */
[----:B-123--:R-:W-:Y:S05]  /*4e10*/  @!P0 BRA `(.L_x_103) ;  /* 0x0000000000288947 */ /* 0x00efea0003800000 */
[----:B------:R-:W1:Y:S02]  /*4e20*/  LDC R0, c[0x0][0x64c] ;  /* 0x00019300ff007b82 */ /* 0x000e640000000800 */
[----:B-1----:R-:W-:-:S05]  /*4e30*/  IADD3 R3, P0, R15, R0, RZ ;  /* 0x000000000f037210 */ /* 0x002fca0007f1e0ff */
        /* <DEDUP_REMOVED lines=8> */
.L_x_103:
[----:B------:R-:W-:Y:S01]  /*4ec0*/  ISETP.NE.AND P0, PT, R2, 0x1, PT ;  /* 0x000000010200780c */ /* 0x000fe20003f05270 */
[----:B------:R-:W-:Y:S01]  /*4ed0*/  IMAD.MOV R14, RZ, RZ, -R14 ;  /* 0x000000ffff0e7224 */ /* 0x000fe200078e0a0e */
[----:B------:R-:W-:Y:S02]  /*4ee0*/  SHF.R.U64 R0, R4, R20, R5 ;  /* 0x0000001404007219 */ /* 0x000fe40000001205 */
[----:B------:R-:W-:Y:S02]  /*4ef0*/  LOP3.LUT R3, R13, R70, RZ, 0xc0, !PT ;  /* 0x000000460d037212 */ /* 0x000fe400078ec0ff */
[----:B------:R-:W-:Y:S01]  /*4f00*/  LOP3.LUT R5, R10, R69, RZ, 0xc0, !PT ;  /* 0x000000450a057212 */ /* 0x000fe200078ec0ff */
[----:B------:R-:W-:Y:S02]  /*4f10*/  IMAD.MOV R4, RZ, RZ, -R0 ;  /* 0x000000ffff047224 */ /* 0x000fe400078e0a00 */
[----:B------:R-:W-:Y:S02]  /*4f20*/  IMAD R3, R66, R0, R3 ;  /* 0x0000000042037224 */ /* 0x000fe400078e0203 */
[----:B----4-:R-:W-:-:S02]  /*4f30*/  IMAD R0, R4, R26, R15 ;  /* 0x0000001a04007224 */ /* 0x010fc400078e020f */
[----:B------:R-:W-:Y:S02]  /*4f40*/  @P0 IMAD R22, R21, R14, R18 ;  /* 0x0000000e15160224 */ /* 0x000fe400078e0212 */
[----:B------:R-:W-:Y:S02]  /*4f50*/  IMAD.MOV.U32 R4, RZ, RZ, 0x1 ;  /* 0x00000001ff047424 */ /* 0x000fe400078e00ff */
[----:B0-----:R-:W-:Y:S02]  /*4f60*/  IMAD R22, R3, R27, R22 ;  /* 0x0000001b03167224 */ /* 0x001fe400078e0216 */
[----:B------:R-:W-:Y:S01]  /*4f70*/  IMAD R3, R0, R28, R5 ;  /* 0x0000001c00037224 */ /* 0x000fe200078e0205 */
[----:B------:R-:W-:-:S04]  /*4f80*/  PRMT R0, R4, 0x7610, R0 ;  /* 0x0000761004007816 */ /* 0x000fc80000000000 */
[----:B------:R-:W-:Y:S02]  /*4f90*/  SEL R18, R3, R22, !P0 ;  /* 0x0000001603127207 */ /* 0x000fe40004000000 */
[----:B------:R-:W-:-:S07]  /*4fa0*/  SEL R22, R22, R3, !P0 ;  /* 0x0000000316167207 */ /* 0x000fce0004000000 */
.L_x_101:
[----:B------:R-:W-:Y:S01]  /*4fb0*/  UIMAD.WIDE.U32 UR4, UR38, 0x24924925, URZ ;  /* 0x24924925260478a5 */ /* 0x000fe2000f8e003f */
[----:B------:R-:W-:Y:S02]  /*4fc0*/  LOP3.LUT P0, RZ, R0, 0xff, RZ, 0xc0, !PT ;  /* 0x000000ff00ff7812 */ /* 0x000fe4000780c0ff */
[----:B------:R-:W-:Y:S01]  /*4fd0*/  LOP3.LUT R75, R75, 0x1, RZ, 0x3c, !PT ;  /* 0x000000014b4b7812 */ /* 0x000fe200078e3cff */
[----:B------:R-:W-:-:S04]  /*4fe0*/  UIADD3 UR4, UR38, -UR5, URZ ;  /* 0x8000000526047290 */ /* 0x000fc8000fffe03f */
[----:B------:R-:W-:-:S04]  /*4ff0*/  ULEA.HI UR4, UR4, UR5, URZ, 0x1f ;  /* 0x0000000504047291 */ /* 0x000fc8000f8ff83f */
[----:B------:R-:W-:-:S04]  /*5000*/  USHF.R.U32.HI UR4, URZ, 0x2, UR4 ;  /* 0x000000023f047899 */ /* 0x000fc80008011604 */
[----:B------:R-:W-:Y:S01]  /*5010*/  UIMAD UR38, UR4, -0x7, UR38 ;  /* 0xfffffff9042678a4 */ /* 0x000fe2000f8e0226 */
[----:B------:R-:W-:Y:S11]  /*5020*/  @P0 BRA `(.L_x_104) ;  /* 0xffffffc800140947 */ /* 0x000ff6000383ffff */
[----:B------:R-:W-:Y:S05]  /*5030*/  EXIT ;  /* 0x000000000000794d */ /* 0x000fea0003800000 */
.L_x_17:
[----:B------:R-:W-:-:S08]  /*5040*/  ISETP.NE.AND P0, PT, R9, RZ, PT ;  /* 0x000000ff0900720c */ /* 0x000fd00003f05270 */
[----:B0-----:R-:W0:-:S00]  /*5050*/  USETMAXREG.DEALLOC.CTAPOOL 0x28 ;  /* 0x00000028000079c8 */ /* 0x001e0000080e0500 */
[----:B------:R-:W-:Y:S05]  /*5060*/  @P0 EXIT ;  /* 0x000000000000094d */ /* 0x000fea0003800000 */
[----:B0-----:R-:W-:Y:S01]  /*5070*/  LOP3.LUT P0, RZ, R3, 0xff, RZ, 0xc0, !PT ;  /* 0x000000ff03ff7812 */ /* 0x001fe2000780c0ff */
[----:B------:R-:W-:Y:S02]  /*5080*/  IMAD.MOV.U32 R3, RZ, RZ, 0x1 ;  /* 0x00000001ff037424 */ /* 0x000fe400078e00ff */
[----:B------:R-:W-:-:S10]  /*5090*/  IMAD.MOV.U32 R8, RZ, RZ, RZ ;  /* 0x000000ffff087224 */ /* 0x000fd400078e00ff */
[----:B------:R-:W-:Y:S05]  /*50a0*/  @!P0 BRA `(.L_x_105) ;  /* 0x0000000c00648947 */ /* 0x000fea0003800000 */
[----:B------:R-:W0:Y:S01]  /*50b0*/  S2R R12, SR_CgaCtaId ;  /* 0x00000000000c7919 */ /* 0x000e220000008800 */
[----:B------:R-:W-:Y:S01]  /*50c0*/  LOP3.LUT P0, RZ, R4, 0x1f, RZ, 0xc0, !PT ;  /* 0x0000001f04ff7812 */ /* 0x000fe2000780c0ff */
[----:B------:R-:W-:Y:S01]  /*50d0*/  ULDC UR5, c[0x0][0x658] ;  /* 0x0001960000057ab9 */ /* 0x000fe20000000800 */
[----:B------:R-:W-:Y:S01]  /*50e0*/  UMOV UR6, 0xffffffff ;  /* 0xffffffff00067882 */ /* 0x000fe20000000000 */
[----:B------:R-:W-:Y:S01]  /*50f0*/  BSSY B0, `(.L_x_105) ;  /* 0x00000d4000007945 */ /* 0x000fe20003800000 */
[----:B------:R-:W-:Y:S01]  /*5100*/  USHF.L.U32 UR6, UR6, UR5, URZ ;  /* 0x0000000506067299 */ /* 0x000fe2000800063f */
[C---:B------:R-:W-:Y:S01]  /*5110*/  ISETP.NE.AND P2, PT, R5.reuse, RZ, PT ;  /* 0x000000ff0500720c */ /* 0x040fe20003f45270 */
[----:B------:R-:W-:Y:S01]  /*5120*/  IMAD.MOV.U32 R10, RZ, RZ, 0x1 ;  /* 0x00000001ff0a7424 */ /* 0x000fe200078e00ff */
[----:B------:R-:W-:Y:S01]  /*5130*/  ISETP.NE.OR P0, PT, R5, RZ, !P0 ;  /* 0x000000ff0500720c */ /* 0x000fe20004705670 */
[----:B------:R-:W-:Y:S01]  /*5140*/  IMAD.MOV.U32 R3, RZ, RZ, 0x1 ;  /* 0x00000001ff037424 */ /* 0x000fe200078e00ff */
[----:B------:R-:W-:Y:S01]  /*5150*/  LOP3.LUT R9, R23, 0x2, RZ, 0xfc, !PT ;  /* 0x0000000217097812 */ /* 0x000fe200078efcff */
[----:B------:R-:W-:Y:S01]  /*5160*/  IMAD.MOV.U32 R8, RZ, RZ, RZ ;  /* 0x000000ffff087224 */ /* 0x000fe200078e00ff */
[----:B------:R-:W-:Y:S01]  /*5170*/  ULDC UR4, c[0x0][0x600] ;  /* 0x0001800000047ab9 */ /* 0x000fe20000000800 */
[----:B------:R-:W-:Y:S01]  /*5180*/  UMOV UR7, 0x1 ;  /* 0x0000000100077882 */ /* 0x000fe20000000000 */
[----:B------:R-:W-:-:S02]  /*5190*/  UIADD3 UR21, UR40, 0x1, URZ ;  /* 0x0000000128157890 */ /* 0x000fc4000fffe03f */
[----:B------:R-:W-:Y:S02]  /*51a0*/  UIADD3 UR4, UR4, -0x1, URZ ;  /* 0xffffffff04047890 */ /* 0x000fe4000fffe03f */
[----:B------:R-:W-:Y:S02]  /*51b0*/  USHF.L.U32 UR5, UR7, UR5, URZ ;  /* 0x0000000507057299 */ /* 0x000fe4000800063f */
[----:B------:R-:W-:Y:S01]  /*51c0*/  ULOP3.LUT UR13, URZ, UR6, URZ, 0x33, !UPT ;  /* 0x000000063f0d7292 */ /* 0x000fe2000f8e333f */
[----:B------:R-:W-:Y:S01]  /*51d0*/  ULDC.64 UR22, c[0x0][0x198] ;  /* 0x0000660000167ab9 */ /* 0x000fe20000000a00 */
[C---:B0-----:R-:W-:Y:S02]  /*51e0*/  IMAD.SHL.U32 R11, R12.reuse, 0x20, RZ ;  /* 0x000000200c0b7824 */ /* 0x041fe400078e00ff */
[----:B------:R-:W-:-:S03]  /*51f0*/  IMAD.SHL.U32 R12, R12, 0x800, RZ ;  /* 0x000008000c0c7824 */ /* 0x000fc600078e00ff */
[----:B------:R-:W-:Y:S02]  /*5200*/  LOP3.LUT R11, R11, 0x20, RZ, 0xc0, !PT ;  /* 0x000000200b0b7812 */ /* 0x000fe400078ec0ff */
[----:B------:R-:W-:-:S07]  /*5210*/  LOP3.LUT R12, R12, 0x800, RZ, 0xc0, !PT ;  /* 0x000008000c0c7812 */ /* 0x000fce00078ec0ff */
.L_x_117:
[----:B------:R-:W-:-:S03]  /*5220*/  UMOV UR6, 0xffffffff ;  /* 0xffffffff00067882 */ /* 0x000fc60000000000 */
[----:B------:R-:W-:Y:S05]  /*5230*/  BRA.DIV UR6, `(.L_x_106) ;  /* 0x0000001206887947 */ /* 0x000fea000b800000 */
[----:B------:R-:W-:-:S13]  /*5240*/  ELECT P6, URZ, PT ;  /* 0x00000000003f782f */ /* 0x000fda00038c0000 */
.L_x_133:
[----:B------:R-:W0:Y:S01]  /*5250*/  LDC R4, c[0x0][0x28c] ;  /* 0x0000a300ff047b82 */ /* 0x000e220000000800 */
[----:B------:R-:W-:Y:S01]  /*5260*/  BSSY B1, `(.L_x_107) ;  /* 0x0000045000017945 */ /* 0x000fe20003800000 */
[----:B0-----:R-:W-:-:S13]  /*5270*/  ISETP.LT.OR P6, PT, R4, 0x1, !P6 ;  /* 0x000000010400780c */ /* 0x001fda00077c1670 */
[----:B------:R-:W-:Y:S05]  /*5280*/  @P6 BRA `(.L_x_108) ;  /* 0x0000000400086947 */ /* 0x000fea0003800000 */
[----:B------:R-:W-:Y:S02]  /*5290*/  IMAD.SHL.U32 R22, R22, 0x40, RZ ;  /* 0x0000004016167824 */ /* 0x000fe400078e00ff */
[----:B------:R-:W-:Y:S02]  /*52a0*/  IMAD R18, R18, 0x40, R11 ;  /* 0x0000004012127824 */ /* 0x000fe400078e020b */
[----:B------:R-:W-:Y:S02]  /*52b0*/  IMAD.MOV.U32 R15, RZ, RZ, RZ ;  /* 0x000000ffff0f7224 */ /* 0x000fe400078e00ff */
[----:B------:R-:W-:Y:S02]  /*52c0*/  IMAD.U32 R20, RZ, RZ, UR21 ;  /* 0x00000015ff147e24 */ /* 0x000fe4000f8e00ff */
[----:B------:R-:W-:Y:S02]  /*52d0*/  IMAD.MOV.U32 R4, RZ, RZ, R3 ;  /* 0x000000ffff047224 */ /* 0x000fe400078e0003 */
[----:B------:R-:W-:-:S07]  /*52e0*/  IMAD.MOV.U32 R5, RZ, RZ, R8 ;  /* 0x000000ffff057224 */ /* 0x000fce00078e0008 */
.L_x_112:
[----:B------:R-:W0:Y:S01]  /*52f0*/  S2R R7, SR_CgaCtaId ;  /* 0x0000000000077919 */ /* 0x000e220000008800 */
[----:B------:R-:W-:-:S04]  /*5300*/  MOV R6, 0x400 ;  /* 0x0000040000067802 */ /* 0x000fc80000000f00 */
[----:B0-----:R-:W-:Y:S02]  /*5310*/  LEA R14, R7, R6, 0x18 ;  /* 0x00000006070e7211 */ /* 0x001fe400078ec0ff */
[----:B------:R-:W-:Y:S01]  /*5320*/  SHF.L.U32 R6, R4, 0x1f, RZ ;  /* 0x0000001f04067819 */ /* 0x000fe200000006ff */
[----:B------:R-:W0:Y:S02]  /*5330*/  @!P2 LDC R7, c[0x0][0x500] ;  /* 0x00014000ff07ab82 */ /* 0x000e240000000800 */
[----:B------:R-:W-:-:S04]  /*5340*/  IMAD R13, R5, 0x8, R14 ;  /* 0x00000008050d7824 */ /* 0x000fc800078e020e */
[----:B------:R-:W1:Y:S02]  /*5350*/  SYNCS.PHASECHK.TRANS64.TRYWAIT P1, [R13+URZ+0x38], R6 ;  /* 0x000038060d0075a7 */ /* 0x000e64000802017f */
[----:B-1----:R-:W-:Y:S05]  /*5360*/  @!P1 BRA `(.L_x_109) ;  /* 0x00000010005c9947 */ /* 0x002fea0003800000 */
.L_x_134:
[----:B-1----:R-:W-:Y:S01]  /*5370*/  PRMT R6, R9, 0x9910, RZ ;  /* 0x0000991009067816 */ /* 0x002fe200000000ff */
[----:B0-----:R0:W-:Y:S03]  /*5380*/  @!P2 SYNCS.ARRIVE.TRANS64 RZ, [R13+URZ], R7 ;  /* 0x000000070dffa9a7 */ /* 0x0011e6000800003f */
[----:B------:R-:W-:-:S13]  /*5390*/  ISETP.NE.AND P1, PT, R6, 0x2, PT ;  /* 0x000000020600780c */ /* 0x000fda0003f25270 */
[----:B0-----:R-:W-:Y:S05]  /*53a0*/  @P1 BRA `(.L_x_110) ;  /* 0x0000000000041947 */ /* 0x001fea0003800000 */
[----:B------:R-:W-:Y:S01]  /*53b0*/  BPT.TRAP 0x1 ;  /* 0x000000040000795c */ /* 0x000fe20000300000 */
.L_x_110:
[----:B------:R-:W-:Y:S05]  /*53c0*/  @P0 BRA `(.L_x_111) ;  /* 0x0000000000040947 */ /* 0x000fea0003800000 */
[----:B------:R-:W-:Y:S01]  /*53d0*/  BPT.TRAP 0x1 ;  /* 0x000000040000795c */ /* 0x000fe20000300000 */
.L_x_111:
[----:B------:R-:W-:Y:S01]  /*53e0*/  IMAD R6, R5, 0x4000, R14 ;  /* 0x0000400005067824 */ /* 0x000fe200078e020e */
[----:B------:R-:W-:Y:S01]  /*53f0*/  R2UR UR34, R15 ;  /* 0x000000000f2272ca */ /* 0x000fe200000e0000 */
[----:B------:R-:W-:Y:S01]  /*5400*/  VIADD R20, R20, 0xffffffff ;  /* 0xffffffff14147836 */ /* 0x000fe20000000000 */
[----:B------:R-:W-:Y:S01]  /*5410*/  R2UR UR33, R13 ;  /* 0x000000000d2172ca */ /* 0x000fe200000e0000 */
[----:B------:R-:W-:Y:S01]  /*5420*/  UIADD3 UR6, UP0, UR22, 0xf0, URZ ;  /* 0x000000f016067890 */ /* 0x000fe2000ff1e03f */
[----:B------:R-:W-:Y:S01]  /*5430*/  R2UR UR24, R6 ;  /* 0x00000000061872ca */ /* 0x000fe200000e0000 */
[----:B------:R-:W-:Y:S01]  /*5440*/  IMAD R6, R5, 0x2000, R12 ;  /* 0x0000200005067824 */ /* 0x000fe200078e020c */
[----:B------:R-:W-:Y:S01]  /*5450*/  R2UR UR36, R19 ;  /* 0x00000000132472ca */ /* 0x000fe200000e0000 */
[----:B------:R-:W-:Y:S01]  /*5460*/  UIADD3 UR30, UP1, UR22, 0x1f0, URZ ;  /* 0x000001f0161e7890 */ /* 0x000fe2000ff3e03f */
[----:B------:R-:W-:Y:S01]  /*5470*/  R2UR UR35, R22 ;  /* 0x00000000162372ca */ /* 0x000fe200000e0000 */
[----:B------:R-:W-:Y:S01]  /*5480*/  IMAD R6, R6, 0x2, R14 ;  /* 0x0000000206067824 */ /* 0x000fe200078e020e */
[----:B------:R-:W-:Y:S01]  /*5490*/  R2UR UR19, R18 ;  /* 0x00000000121372ca */ /* 0x000fe200000e0000 */
[----:B------:R-:W-:Y:S01]  /*54a0*/  UIADD3.X UR7, URZ, UR23, URZ, UP0, !UPT ;  /* 0x000000173f077290 */ /* 0x000fe200087fe43f */
[----:B------:R-:W-:Y:S01]  /*54b0*/  ISETP.GT.AND P3, PT, R20, 0x1, PT ;  /* 0x000000011400780c */ /* 0x000fe20003f64270 */
[----:B------:R-:W-:Y:S01]  /*54c0*/  UIADD3 UR26, UR34, 0x40, URZ ;  /* 0x00000040221a7890 */ /* 0x000fe2000fffe03f */
[----:B------:R-:W-:Y:S01]  /*54d0*/  R2UR UR8, R6 ;  /* 0x00000000060872ca */ /* 0x000fe200000e0000 */
[----:B------:R-:W-:Y:S01]  /*54e0*/  UIADD3.X UR31, URZ, UR23, URZ, UP1, !UPT ;  /* 0x000000173f1f7290 */ /* 0x000fe20008ffe43f */
[----:B------:R-:W-:Y:S01]  /*54f0*/  VIADD R5, R5, 0x1 ;  /* 0x0000000105057836 */ /* 0x000fe20000000000 */
[----:B------:R-:W-:Y:S01]  /*5500*/  UIADD3 UR32, UR24, 0x180, URZ ;  /* 0x0000018018207890 */ /* 0x000fe2000fffe03f */
[----:B------:R-:W-:Y:S01]  /*5510*/  VIADD R15, R15, 0x80 ;  /* 0x000000800f0f7836 */ /* 0x000fe20000000000 */
[----:B------:R-:W-:Y:S01]  /*5520*/  UIADD3 UR24, UR24, 0x2180, URZ ;  /* 0x0000218018187890 */ /* 0x000fe2000fffe03f */
[----:B------:R-:W-:Y:S01]  /*5530*/  UMOV UR14, 0x0 ;  /* 0x00000000000e7882 */ /* 0x000fe20000000000 */
[----:B------:R-:W-:Y:S01]  /*5540*/  UMOV UR15, 0x10000000 ;  /* 0x10000000000f7882 */ /* 0x000fe20000000000 */
[----:B------:R-:W-:Y:S01]  /*5550*/  ISETP.NE.AND P1, PT, R5, 0x7, PT ;  /* 0x000000070500780c */ /* 0x000fe20003f25270 */
[----:B------:R-:W-:Y:S01]  /*5560*/  UMOV UR25, UR33 ;  /* 0x0000002100197c82 */ /* 0x000fe20008000000 */
[----:B------:R-:W-:Y:S01]  /*5570*/  UMOV UR28, UR36 ;  /* 0x00000024001c7c82 */ /* 0x000fe20008000000 */
[----:B------:R-:W-:-:S02]  /*5580*/  UMOV UR27, UR35 ;  /* 0x00000023001b7c82 */ /* 0x000fc40008000000 */
[----:B------:R-:W-:Y:S01]  /*5590*/  UIADD3 UR16, UR8, 0x1c180, URZ ;  /* 0x0001c18008107890 */ /* 0x000fe2000fffe03f */
[----:B------:R0:W-:Y:S01]  /*55a0*/  UTMALDG.3D [UR32], [UR6], desc[UR14] ;  /* 0x00000e20060075b4 */ /* 0x0001e20008011000 */
[----:B------:R-:W-:Y:S01]  /*55b0*/  UIADD3 UR8, UR8, 0x1e180, URZ ;  /* 0x0001e18008087890 */ /* 0x000fe2000fffe03f */
[----:B------:R-:W-:Y:S01]  /*55c0*/  SEL R7, RZ, 0x1, P1 ;  /* 0x00000001ff077807 */ /* 0x000fe20000800000 */
[----:B------:R-:W-:Y:S01]  /*55d0*/  UMOV UR29, 0x30000 ;  /* 0x00030000001d7882 */ /* 0x000fe20000000000 */
[----:B------:R-:W-:Y:S01]  /*55e0*/  UMOV UR17, UR33 ;  /* 0x0000002100117c82 */ /* 0x000fe20008000000 */
[----:B------:R-:W-:Y:S01]  /*55f0*/  UMOV UR18, UR34 ;  /* 0x0000002200127c82 */ /* 0x000fe20008000000 */
[----:B------:R-:W-:Y:S01]  /*5600*/  UMOV UR20, UR36 ;  /* 0x0000002400147c82 */ /* 0x000fe20008000000 */
[----:B------:R-:W-:Y:S01]  /*5610*/  UMOV UR9, UR33 ;  /* 0x0000002100097c82 */ /* 0x000fe20008000000 */
[----:B------:R-:W-:Y:S01]  /*5620*/  UMOV UR11, UR19 ;  /* 0x00000013000b7c82 */ /* 0x000fe20008000000 */
[----:B------:R-:W-:Y:S01]  /*5630*/  UMOV UR12, UR36 ;  /* 0x00000024000c7c82 */ /* 0x000fe20008000000 */
[----:B------:R0:W-:Y:S01]  /*5640*/  UTMALDG.3D [UR24], [UR6], desc[UR14] ;  /* 0x00000e18060075b4 */ /* 0x0001e20008011000 */
[----:B------:R-:W-:Y:S01]  /*5650*/  UMOV UR10, UR26 ;  /* 0x0000001a000a7c82 */ /* 0x000fe20008000000 */
[----:B------:R-:W-:-:S02]  /*5660*/  LOP3.LUT R4, R4, R7, RZ, 0x3c, !PT ;  /* 0x0000000704047212 */ /* 0x000fc400078e3cff */
[----:B------:R-:W-:Y:S01]  /*5670*/  SEL R5, R5, RZ, P1 ;  /* 0x000000ff05057207 */ /* 0x000fe20000800000 */
[----:B------:R0:W-:Y:S01]  /*5680*/  UTMALDG.3D.MULTICAST [UR16], [UR30], UR29, desc[UR14] ;  /* 0x00000e101e0073b4 */ /* 0x0001e2000801181d */
[----:B------:R0:W-:Y:S02]  /*5690*/  UTMALDG.3D.MULTICAST [UR8], [UR30], UR29, desc[UR14] ;  /* 0x00000e081e0073b4 */ /* 0x0001e4000801181d */
[----:B0-----:R-:W-:Y:S05]  /*56a0*/  @P3 BRA `(.L_x_112) ;  /* 0xfffffffc00103947 */ /* 0x001fea000383ffff */
.L_x_108:
[----:B------:R-:W-:Y:S05]  /*56b0*/  BSYNC B1 ;  /* 0x0000000000017941 */ /* 0x000fea0003800000 */
.L_x_107:
[----:B------:R-:W2:Y:S01]  /*56c0*/  LDL.64 R24, [R1] ;  /* 0x0000000001187983 */ /* 0x000ea20000100a00 */
[----:B------:R-:W-:Y:S01]  /*56d0*/  LOP3.LUT P4, RZ, R10, 0xff, RZ, 0xc0, !PT ;  /* 0x000000ff0aff7812 */ /* 0x000fe2000788c0ff */
[----:B------:R-:W-:Y:S01]  /*56e0*/  VIADD R13, R8, UR40 ;  /* 0x00000028080d7c36 */ /* 0x000fe20008000000 */
[----:B------:R-:W-:Y:S01]  /*56f0*/  ULDC.64 UR6, c[0x0][0x650] ;  /* 0x0001940000067ab9 */ /* 0x000fe20000000a00 */
[----:B------:R-:W-:Y:S01]  /*5700*/  IMAD.U32 R8, RZ, RZ, UR40 ;  /* 0x00000028ff087e24 */ /* 0x000fe2000f8e00ff */
[----:B------:R-:W-:Y:S01]  /*5710*/  UISETP.GE.U32.AND UP0, UPT, UR40, 0x7, UPT ;  /* 0x000000072800788c */ /* 0x000fe2000bf06070 */
[C---:B------:R-:W-:Y:S01]  /*5720*/  IMAD.WIDE.U32 R4, R13.reuse, 0x24924925, RZ ;  /* 0x249249250d047825 */ /* 0x040fe200078e00ff */
[----:B------:R-:W-:Y:S01]  /*5730*/  ISETP.GT.U32.AND P1, PT, R13, 0x6, PT ;  /* 0x000000060d00780c */ /* 0x000fe20003f24070 */
[----:B------:R-:W-:Y:S01]  /*5740*/  BSSY B1, `(.L_x_113) ;  /* 0x000006c000017945 */ /* 0x000fe20003800000 */
[----:B------:R-:W-:Y:S01]  /*5750*/  PRMT R10, RZ, 0x7610, R10 ;  /* 0x00007610ff0a7816 */ /* 0x000fe2000000000a */
[----:B------:R-:W-:Y:S01]  /*5760*/  IMAD.MOV.U32 R22, RZ, RZ, -0x1 ;  /* 0xffffffffff167424 */ /* 0x000fe200078e00ff */
[----:B------:R-:W-:Y:S01]  /*5770*/  ISETP.LT.U32.AND P1, PT, R8, 0x7, P1 ;  /* 0x000000070800780c */ /* 0x000fe20000f21070 */
[----:B------:R-:W-:Y:S01]  /*5780*/  IMAD.MOV.U32 R18, RZ, RZ, -0x1 ;  /* 0xffffffffff127424 */ /* 0x000fe200078e00ff */
[----:B------:R-:W-:Y:S01]  /*5790*/  PLOP3.LUT P3, PT, PT, PT, UP0, 0x80, 0x0 ;  /* 0x000000000000781c */ /* 0x000fe20003f6f008 */
[----:B------:R-:W0:Y:S01]  /*57a0*/  @P4 S2R R7, SR_CgaCtaId ;  /* 0x0000000000074919 */ /* 0x000e220000008800 */
[----:B------:R-:W-:Y:S01]  /*57b0*/  SEL R4, RZ, 0x1, !P1 ;  /* 0x00000001ff047807 */ /* 0x000fe20004800000 */
[----:B------:R-:W-:Y:S01]  /*57c0*/  IMAD.MOV.U32 R19, RZ, RZ, -0x1 ;  /* 0xffffffffff137424 */ /* 0x000fe200078e00ff */
[----:B------:R-:W-:-:S02]  /*57d0*/  @P4 MOV R6, 0x400 ;  /* 0x0000040000064802 */ /* 0x000fc40000000f00 */
[----:B------:R-:W-:Y:S02]  /*57e0*/  LOP3.LUT R3, R3, R4, RZ, 0x3c, !PT ;  /* 0x0000000403037212 */ /* 0x000fe400078e3cff */
[----:B------:R-:W-:Y:S02]  /*57f0*/  PRMT R4, RZ, 0x7610, R4 ;  /* 0x00007610ff047816 */ /* 0x000fe40000000004 */
[----:B0-----:R-:W-:Y:S01]  /*5800*/  @P4 LEA R6, R7, R6, 0x18 ;  /* 0x0000000607064211 */ /* 0x001fe200078ec0ff */
[----:B------:R-:W-:-:S03]  /*5810*/  IMAD.IADD R7, R13, 0x1, -R5 ;  /* 0x000000010d077824 */ /* 0x000fc600078e0a05 */
[----:B------:R0:W-:Y:S02]  /*5820*/  @P4 SYNCS.ARRIVE.TRANS64.A1T0 RZ, [R6+URZ+0xa8], RZ ;  /* 0x0000a8ff06ff49a7 */ /* 0x0001e4000810003f */
[----:B------:R-:W-:-:S04]  /*5830*/  LEA.HI R7, R7, R5, RZ, 0x1f ;  /* 0x0000000507077211 */ /* 0x000fc800078ff8ff */
[----:B------:R-:W-:-:S04]  /*5840*/  SHF.R.U32.HI R8, RZ, 0x2, R7 ;  /* 0x00000002ff087819 */ /* 0x000fc80000011607 */
[----:B------:R-:W-:Y:S01]  /*5850*/  @P3 LOP3.LUT R3, R3, 0x1, R8, 0x78, !PT ;  /* 0x0000000103033812 */ /* 0x000fe200078e7808 */
[----:B------:R-:W-:Y:S01]  /*5860*/  IMAD R8, R8, -0x7, R13 ;  /* 0xfffffff908087824 */ /* 0x000fe200078e020d */
[----:B--2---:R-:W-:-:S05]  /*5870*/  IADD3 R16, P1, R16, R24, RZ ;  /* 0x0000001810107210 */ /* 0x004fca0007f3e0ff */
[----:B------:R-:W-:Y:S01]  /*5880*/  IMAD.X R17, R17, 0x1, R0, P1 ;  /* 0x0000000111117824 */ /* 0x000fe200008e0600 */
[----:B------:R-:W-:-:S04]  /*5890*/  ISETP.GE.U32.AND P1, PT, R16, UR6, PT ;  /* 0x0000000610007c0c */ /* 0x000fc8000bf26070 */
[----:B------:R-:W-:-:S13]  /*58a0*/  ISETP.GE.U32.AND.EX P1, PT, R17, UR7, PT, P1 ;  /* 0x0000000711007c0c */ /* 0x000fda000bf26110 */
[----:B0-----:R-:W-:Y:S05]  /*58b0*/  @P1 BRA `(.L_x_114) ;  /* 0x0000000400501947 */ /* 0x001fea0003800000 */
[----:B------:R-:W0:Y:S01]  /*58c0*/  S2R R13, SR_CTAID.X ;  /* 0x00000000000d7919 */ /* 0x000e220000002500 */
[----:B------:R-:W-:Y:S01]  /*58d0*/  ULDC.64 UR6, c[0x0][0x628] ;  /* 0x00018a0000067ab9 */ /* 0x000fe20000000a00 */
[----:B------:R-:W-:Y:S01]  /*58e0*/  ULDC UR9, c[0x0][0x630] ;  /* 0x00018c0000097ab9 */ /* 0x000fe20000000800 */
[----:B------:R-:W-:Y:S01]  /*58f0*/  ISETP.NE.U32.AND P1, PT, RZ, UR6, PT ;  /* 0x00000006ff007c0c */ /* 0x000fe2000bf25070 */
[----:B------:R-:W1:Y:S01]  /*5900*/  S2R R14, SR_CTAID.Y ;  /* 0x00000000000e7919 */ /* 0x000e620000002600 */
[----:B------:R-:W-:Y:S01]  /*5910*/  ULDC UR10, c[0x0][0x150] ;  /* 0x00005400000a7ab9 */ /* 0x000fe20000000800 */
[----:B------:R-:W-:Y:S01]  /*5920*/  IMAD.MOV.U32 R4, RZ, RZ, R16 ;  /* 0x000000ffff047224 */ /* 0x000fe200078e0010 */
[----:B------:R-:W-:Y:S01]  /*5930*/  ISETP.NE.AND.EX P1, PT, RZ, UR7, PT, P1 ;  /* 0x00000007ff007c0c */ /* 0x000fe2000bf25310 */
[----:B------:R-:W-:Y:S01]  /*5940*/  IMAD.MOV.U32 R5, RZ, RZ, R17 ;  /* 0x000000ffff057224 */ /* 0x000fe200078e0011 */
[----:B0-----:R-:W-:-:S11]  /*5950*/  I2FP.F32.U32 R18, R13 ;  /* 0x0000000d00127245 */ /* 0x001fd60000201000 */
[----:B------:R-:W-:Y:S05]  /*5960*/  @!P1 BRA `(.L_x_115) ;  /* 0x0000000000289947 */ /* 0x000fea0003800000 */
[----:B------:R-:W-:Y:S02]  /*5970*/  ULDC UR8, c[0x0][0x634] ;  /* 0x00018d0000087ab9 */ /* 0x000fe40000000800 */
[----:B------:R-:W-:-:S05]  /*5980*/  IADD3 R5, P1, R16, UR8, RZ ;  /* 0x0000000810057c10 */ /* 0x000fca000ff3e0ff */
[----:B------:R-:W-:-:S04]  /*5990*/  IMAD.X R15, RZ, RZ, R17, P1 ;  /* 0x000000ffff0f7224 */ /* 0x000fc800008e0611 */
[----:B------:R-:W-:-:S04]  /*59a0*/  IMAD.WIDE.U32 R6, R15, UR6, RZ ;  /* 0x000000060f067c25 */ /* 0x000fc8000f8e00ff */
[----:B------:R-:W-:-:S04]  /*59b0*/  IMAD.WIDE.U32 R6, P1, R5, UR7, R6 ;  /* 0x0000000705067c25 */ /* 0x000fc8000f820006 */
[----:B------:R-:W-:-:S04]  /*59c0*/  IMAD.WIDE.U32 R4, R5, UR6, RZ ;  /* 0x0000000605047c25 */ /* 0x000fc8000f8e00ff */
[----:B------:R-:W-:Y:S01]  /*59d0*/  IMAD.MOV.U32 R4, RZ, RZ, R7 ;  /* 0x000000ffff047224 */ /* 0x000fe200078e0007 */
[----:B------:R-:W-:Y:S01]  /*59e0*/  IADD3 RZ, P3, R5, R6, RZ ;  /* 0x0000000605ff7210 */ /* 0x000fe20007f7e0ff */
[----:B------:R-:W-:-:S04]  /*59f0*/  IMAD.X R5, RZ, RZ, RZ, P1 ;  /* 0x000000ffff057224 */ /* 0x000fc800008e06ff */
[----:B------:R-:W-:-:S08]  /*5a00*/  IMAD.WIDE.U32.X R4, R15, UR7, R4, P3 ;  /* 0x000000070f047c25 */ /* 0x000fd000098e0404 */
.L_x_115:
[--C-:B------:R-:W-:Y:S01]  /*5a10*/  SHF.R.U64 R19, R4, UR9, R5.reuse ;  /* 0x0000000904137c19 */ /* 0x100fe20008001205 */
[----:B------:R-:W-:Y:S01]  /*5a20*/  FMUL R18, R18, UR10 ;  /* 0x0000000a12127c20 */ /* 0x000fe20008400000 */
[----:B------:R-:W-:Y:S01]  /*5a30*/  SHF.R.U32.HI R4, RZ, UR9, R5 ;  /* 0x00000009ff047c19 */ /* 0x000fe20008011605 */
[----:B------:R-:W0:Y:S01]  /*5a40*/  LDC R6, c[0x0][0x144] ;  /* 0x00005100ff067b82 */ /* 0x000e220000000800 */
[----:B------:R-:W-:Y:S01]  /*5a50*/  IADD3 R5, P1, RZ, -R19, RZ ;  /* 0x80000013ff057210 */ /* 0x000fe20007f3e0ff */
[----:B------:R-:W-:Y:S01]  /*5a60*/  ULDC UR8, c[0x0][0x154] ;  /* 0x0000550000087ab9 */ /* 0x000fe20000000800 */
[----:B-1----:R-:W-:Y:S01]  /*5a70*/  I2FP.F32.U32 R7, R14 ;  /* 0x0000000e00077245 */ /* 0x002fe20000201000 */
[----:B------:R-:W1:Y:S01]  /*5a80*/  F2I.U32.TRUNC.NTZ R18, R18 ;  /* 0x0000001200127305 */ /* 0x000e62000020f000 */
[----:B------:R-:W-:Y:S01]  /*5a90*/  ULDC.64 UR6, c[0x0][0x620] ;  /* 0x0001880000067ab9 */ /* 0x000fe20000000a00 */
[----:B------:R-:W-:Y:S01]  /*5aa0*/  IMAD.X R4, RZ, RZ, ~R4, P1 ;  /* 0x000000ffff047224 */ /* 0x000fe200008e0e04 */
[----:B------:R-:W-:Y:S01]  /*5ab0*/  ISETP.NE.AND P4, PT, R2, 0x1, PT ;  /* 0x000000010200780c */ /* 0x000fe20003f85270 */
[----:B------:R-:W-:Y:S01]  /*5ac0*/  FMUL R20, R7, UR8 ;  /* 0x0000000807147c20 */ /* 0x000fe20008400000 */
[----:B------:R-:W2:Y:S01]  /*5ad0*/  LDC R21, c[0x0][0x148] ;  /* 0x00005200ff157b82 */ /* 0x000ea20000000800 */
[----:B------:R-:W-:Y:S01]  /*5ae0*/  IMAD R4, R4, UR6, RZ ;  /* 0x0000000604047c24 */ /* 0x000fe2000f8e02ff */
[----:B------:R-:W-:-:S02]  /*5af0*/  ULDC.64 UR8, c[0x0][0x640] ;  /* 0x0001900000087ab9 */ /* 0x000fc40000000a00 */
[----:B------:R-:W-:Y:S01]  /*5b00*/  ISETP.NE.U32.AND P1, PT, RZ, UR8, PT ;  /* 0x00000008ff007c0c */ /* 0x000fe2000bf25070 */
[----:B------:R-:W3:Y:S01]  /*5b10*/  F2I.U32.TRUNC.NTZ R20, R20 ;  /* 0x0000001400147305 */ /* 0x000ee2000020f000 */
[C---:B------:R-:W-:Y:S02]  /*5b20*/  IMAD R7, R5.reuse, UR7, R4 ;  /* 0x0000000705077c24 */ /* 0x040fe4000f8e0204 */
[----:B------:R-:W-:Y:S01]  /*5b30*/  IMAD.WIDE.U32 R4, R5, UR6, R16 ;  /* 0x0000000605047c25 */ /* 0x000fe2000f8e0010 */
[----:B------:R-:W-:Y:S01]  /*5b40*/  ULDC UR6, c[0x0][0x618] ;  /* 0x0001860000067ab9 */ /* 0x000fe20000000800 */
[----:B------:R-:W-:Y:S02]  /*5b50*/  ISETP.NE.AND.EX P1, PT, RZ, UR9, PT, P1 ;  /* 0x00000009ff007c0c */ /* 0x000fe4000bf25310 */
[----:B------:R-:W-:Y:S02]  /*5b60*/  IMAD.IADD R5, R5, 0x1, R7 ;  /* 0x0000000105057824 */ /* 0x000fe400078e0207 */
[----:B-1----:R-:W-:-:S03]  /*5b70*/  IMAD.MOV R18, RZ, RZ, -R18 ;  /* 0x000000ffff127224 */ /* 0x002fc600078e0a12 */
[----:B------:R-:W-:Y:S01]  /*5b80*/  SHF.R.U64 R15, R4, UR6, R5 ;  /* 0x00000006040f7c19 */ /* 0x000fe20008001205 */
[----:B0-----:R-:W-:Y:S01]  /*5b90*/  IMAD R13, R6, R18, R13 ;  /* 0x00000012060d7224 */ /* 0x001fe200078e020d */
[----:B------:R-:W-:Y:S01]  /*5ba0*/  SHF.R.U32.HI R4, RZ, UR6, R5 ;  /* 0x00000006ff047c19 */ /* 0x000fe20008011605 */
[----:B------:R-:W-:Y:S01]  /*5bb0*/  ULDC UR6, c[0x0][0x608] ;  /* 0x0001820000067ab9 */ /* 0x000fe20000000800 */
[----:B---3--:R-:W-:Y:S02]  /*5bc0*/  IMAD.MOV R6, RZ, RZ, -R20 ;  /* 0x000000ffff067224 */ /* 0x008fe400078e0a14 */
[--C-:B------:R-:W-:Y:S02]  /*5bd0*/  SHF.R.U64 R18, R15, UR6, R4.reuse ;  /* 0x000000060f127c19 */ /* 0x100fe40008001204 */
[----:B------:R-:W-:Y:S01]  /*5be0*/  SHF.R.U32.HI R5, RZ, UR6, R4 ;  /* 0x00000006ff057c19 */ /* 0x000fe20008011604 */
[----:B------:R-:W-:Y:S01]  /*5bf0*/  ULDC UR6, c[0x0][0x658] ;  /* 0x0001960000067ab9 */ /* 0x000fe20000000800 */
[----:B--2---:R-:W-:-:S02]  /*5c00*/  @P4 IMAD R13, R21, R6, R14 ;  /* 0x00000006150d4224 */ /* 0x004fc400078e020e */
[--C-:B------:R-:W-:Y:S02]  /*5c10*/  SHF.R.U64 R14, R18, UR6, R5.reuse ;  /* 0x00000006120e7c19 */ /* 0x100fe40008001205 */
[----:B------:R-:W-:-:S03]  /*5c20*/  SHF.R.U32.HI R21, RZ, UR6, R5 ;  /* 0x00000006ff157c19 */ /* 0x000fc60008011605 */
[----:B------:R-:W-:Y:S02]  /*5c30*/  IMAD.MOV.U32 R6, RZ, RZ, R14 ;  /* 0x000000ffff067224 */ /* 0x000fe400078e000e */
[----:B------:R-:W-:Y:S01]  /*5c40*/  IMAD.MOV.U32 R5, RZ, RZ, R21 ;  /* 0x000000ffff057224 */ /* 0x000fe200078e0015 */
[----:B------:R-:W-:Y:S06]  /*5c50*/  @!P1 BRA `(.L_x_116) ;  /* 0x00000000002c9947 */ /* 0x000fec0003800000 */
        /* <DEDUP_REMOVED lines=9> */
[----:B------:R-:W-:-:S04]  /*5cf0*/  IMAD.WIDE.U32.X R4, R21, UR9, R4, P3 ;  /* 0x0000000915047c25 */ /* 0x000fc800098e0404 */
[----:B------:R-:W-:-:S07]  /*5d00*/  IMAD.MOV.U32 R6, RZ, RZ, R4 ;  /* 0x000000ffff067224 */ /* 0x000fce00078e0004 */
.L_x_116:
[----:B------:R-:W-:Y:S01]  /*5d10*/  ULDC UR6, c[0x0][0x648] ;  /* 0x0001920000067ab9 */ /* 0x000fe20000000800 */
[----:B------:R-:W-:Y:S01]  /*5d20*/  LOP3.LUT R4, R18, UR13, RZ, 0xc0, !PT ;  /* 0x0000000d12047c12 */ /* 0x000fe2000f8ec0ff */
[----:B------:R-:W-:Y:S01]  /*5d30*/  ULDC UR7, c[0x0][0x610] ;  /* 0x0001840000077ab9 */ /* 0x000fe20000000800 */
[----:B------:R-:W-:Y:S01]  /*5d40*/  SHF.R.U64 R5, R6, UR6, R5 ;  /* 0x0000000606057c19 */ /* 0x000fe20008001205 */
[----:B------:R-:W-:Y:S01]  /*5d50*/  ULDC UR6, c[0x0][0x638] ;  /* 0x00018e0000067ab9 */ /* 0x000fe20000000800 */
[----:B------:R-:W-:-:S03]  /*5d60*/  LOP3.LUT R15, R15, UR4, RZ, 0xc0, !PT ;  /* 0x000000040f0f7c12 */ /* 0x000fc6000f8ec0ff */
[----:B------:R-:W-:Y:S02]  /*5d70*/  IMAD.MOV R7, RZ, RZ, -R5 ;  /* 0x000000ffff077224 */ /* 0x000fe400078e0a05 */
[----:B------:R-:W-:Y:S02]  /*5d80*/  IMAD R4, R5, UR5, R4 ;  /* 0x0000000505047c24 */ /* 0x000fe4000f8e0204 */
[----:B------:R-:W-:Y:S01]  /*5d90*/  IMAD R14, R7, UR6, R14 ;  /* 0x00000006070e7c24 */ /* 0x000fe2000f8e020e */
[----:B------:R-:W-:Y:S01]  /*5da0*/  ULDC UR6, c[0x0][0x600] ;  /* 0x0001800000067ab9 */ /* 0x000fe20000000800 */
[----:B------:R-:W-:Y:S02]  /*5db0*/  IMAD R13, R4, UR7, R13 ;  /* 0x00000007040d7c24 */ /* 0x000fe4000f8e020d */
[----:B------:R-:W-:Y:S02]  /*5dc0*/  IMAD R14, R14, UR6, R15 ;  /* 0x000000060e0e7c24 */ /* 0x000fe4000f8e020f */
[----:B------:R-:W-:-:S03]  /*5dd0*/  IMAD.MOV.U32 R4, RZ, RZ, 0x1 ;  /* 0x00000001ff047424 */ /* 0x000fc600078e00ff */
[----:B------:R-:W-:Y:S02]  /*5de0*/  SEL R18, R14, R13, !P4 ;  /* 0x0000000d0e127207 */ /* 0x000fe40006000000 */
[----:B------:R-:W-:-:S07]  /*5df0*/  SEL R22, R13, R14, !P4 ;  /* 0x0000000e0d167207 */ /* 0x000fce0006000000 */
.L_x_114:
[----:B------:R-:W-:Y:S05]  /*5e00*/  BSYNC B1 ;  /* 0x0000000000017941 */ /* 0x000fea0003800000 */
.L_x_113:
[----:B------:R-:W-:-:S13]  /*5e10*/  LOP3.LUT P1, RZ, R4, 0xff, RZ, 0xc0, !PT ;  /* 0x000000ff04ff7812 */ /* 0x000fda000782c0ff */
[----:B------:R-:W-:Y:S05]  /*5e20*/  @P1 BRA `(.L_x_117) ;  /* 0xfffffff000fc1947 */ /* 0x000fea000383ffff */
[----:B------:R-:W-:Y:S05]  /*5e30*/  BSYNC B0 ;  /* 0x0000000000007941 */ /* 0x000fea0003800000 */
.L_x_105:
[----:B------:R-:W-:-:S03]  /*5e40*/  UMOV UR6, 0xffffffff ;  /* 0xffffffff00067882 */ /* 0x000fc60000000000 */
[----:B------:R-:W-:Y:S05]  /*5e50*/  BRA.DIV UR6, `(.L_x_118) ;  /* 0x0000000606b47947 */ /* 0x000fea000b800000 */
[----:B------:R-:W-:-:S13]  /*5e60*/  ELECT P6, URZ, PT ;  /* 0x00000000003f782f */ /* 0x000fda00038c0000 */
.L_x_137:
[----:B------:R-:W-:Y:S04]  /*5e70*/  BSSY B0, `(.L_x_119) ;  /* 0x0000046000007945 */ /* 0x000fe80003800000 */
[----:B------:R-:W-:Y:S05]  /*5e80*/  @!P6 BRA `(.L_x_120) ;  /* 0x000000040010e947 */ /* 0x000fea0003800000 */
[----:B------:R-:W-:-:S04]  /*5e90*/  LOP3.LUT R23, R23, 0x2, RZ, 0xfc, !PT ;  /* 0x0000000217177812 */ /* 0x000fc800078efcff */
[----:B------:R-:W-:-:S13]  /*5ea0*/  ISETP.NE.AND P0, PT, R23, 0x3, PT ;  /* 0x000000031700780c */ /* 0x000fda0003f05270 */
[----:B------:R-:W-:Y:S05]  /*5eb0*/  @!P0 BRA `(.L_x_121) ;  /* 0x0000000000048947 */ /* 0x000fea0003800000 */
[----:B------:R-:W-:Y:S01]  /*5ec0*/  BPT.TRAP 0x1 ;  /* 0x000000040000795c */ /* 0x000fe20000300000 */
.L_x_121:
[----:B------:R-:W0:Y:S01]  /*5ed0*/  S2R R5, SR_CgaCtaId ;  /* 0x0000000000057919 */ /* 0x000e220000008800 */
[----:B------:R-:W-:Y:S02]  /*5ee0*/  MOV R0, 0x400 ;  /* 0x0000040000007802 */ /* 0x000fe40000000f00 */
[----:B------:R-:W-:Y:S02]  /*5ef0*/  SHF.L.U32 R2, R3, 0x1f, RZ ;  /* 0x0000001f03027819 */ /* 0x000fe400000006ff */
[----:B0-----:R-:W-:-:S05]  /*5f00*/  LEA R5, R5, R0, 0x18 ;  /* 0x0000000005057211 */ /* 0x001fca00078ec0ff */
[----:B------:R-:W-:-:S04]  /*5f10*/  VIADD R5, R5, 0x38 ;  /* 0x0000003805057836 */ /* 0x000fc80000000000 */
[C---:B------:R-:W-:Y:S02]  /*5f20*/  IMAD R7, R8.reuse, 0x8, R5 ;  /* 0x0000000808077824 */ /* 0x040fe400078e0205 */
[----:B------:R-:W-:Y:S02]  /*5f30*/  VIADD R8, R8, 0x1 ;  /* 0x0000000108087836 */ /* 0x000fe40000000000 */
[----:B------:R-:W0:Y:S03]  /*5f40*/  SYNCS.PHASECHK.TRANS64.TRYWAIT P0, [R7+URZ], R2 ;  /* 0x00000002070075a7 */ /* 0x000e26000800017f */
[----:B------:R-:W-:-:S04]  /*5f50*/  ISETP.NE.AND P1, PT, R8, 0x7, PT ;  /* 0x000000070800780c */ /* 0x000fc80003f25270 */
[----:B------:R-:W-:Y:S02]  /*5f60*/  SEL R0, RZ, 0x1, P1 ;  /* 0x00000001ff007807 */ /* 0x000fe40000800000 */
[----:B------:R-:W-:Y:S02]  /*5f70*/  SEL R8, R8, RZ, P1 ;  /* 0x000000ff08087207 */ /* 0x000fe40000800000 */
[----:B------:R-:W-:-:S03]  /*5f80*/  LOP3.LUT R9, R3, R0, RZ, 0x3c, !PT ;  /* 0x0000000003097212 */ /* 0x000fc600078e3cff */
[----:B------:R-:W-:Y:S01]  /*5f90*/  IMAD R6, R8, 0x8, R5 ;  /* 0x0000000808067824 */ /* 0x000fe200078e0205 */
[----:B------:R-:W-:Y:S01]  /*5fa0*/  SHF.L.U32 R3, R9, 0x1f, RZ ;  /* 0x0000001f09037819 */ /* 0x000fe200000006ff */
[----:B0-----:R-:W-:Y:S06]  /*5fb0*/  @!P0 BRA `(.L_x_122) ;  /* 0x00000004007c8947 */ /* 0x001fec0003800000 */
.L_x_138:
[----:B------:R-:W1:Y:S01]  /*5fc0*/  SYNCS.PHASECHK.TRANS64.TRYWAIT P0, [R6+URZ], R3 ;  /* 0x00000003060075a7 */ /* 0x000e62000800017f */
[----:B------:R-:W-:-:S05]  /*5fd0*/  VIADD R0, R8, 0x1 ;  /* 0x0000000108007836 */ /* 0x000fca0000000000 */
[----:B------:R-:W-:-:S04]  /*5fe0*/  ISETP.NE.AND P1, PT, R0, 0x7, PT ;  /* 0x000000070000780c */ /* 0x000fc80003f25270 */
[----:B0-----:R-:W-:Y:S02]  /*5ff0*/  SEL R2, RZ, 0x1, P1 ;  /* 0x00000001ff027807 */ /* 0x001fe40000800000 */
[----:B------:R-:W-:Y:S02]  /*6000*/  SEL R0, R0, RZ, P1 ;  /* 0x000000ff00007207 */ /* 0x000fe40000800000 */
[----:B------:R-:W-:-:S03]  /*6010*/  LOP3.LUT R9, R9, R2, RZ, 0x3c, !PT ;  /* 0x0000000209097212 */ /* 0x000fc600078e3cff */
[----:B------:R-:W-:Y:S01]  /*6020*/  IMAD R7, R0, 0x8, R5 ;  /* 0x0000000800077824 */ /* 0x000fe200078e0205 */
[----:B------:R-:W-:Y:S01]  /*6030*/  SHF.L.U32 R4, R9, 0x1f, RZ ;  /* 0x0000001f09047819 */ /* 0x000fe200000006ff */
[----:B-1----:R-:W-:Y:S06]  /*6040*/  @!P0 BRA `(.L_x_123) ;  /* 0x00000004006c8947 */ /* 0x002fec0003800000 */
.L_x_139:
[----:B------:R-:W1:Y:S01]  /*6050*/  SYNCS.PHASECHK.TRANS64.TRYWAIT P0, [R7+URZ], R4 ;  /* 0x00000004070075a7 */ /* 0x000e62000800017f */
[----:B------:R-:W-:-:S05]  /*6060*/  VIADD R0, R0, 0x1 ;  /* 0x0000000100007836 */ /* 0x000fca0000000000 */
[----:B------:R-:W-:-:S04]  /*6070*/  ISETP.NE.AND P1, PT, R0, 0x7, PT ;  /* 0x000000070000780c */ /* 0x000fc80003f25270 */
[----:B------:R-:W-:Y:S02]  /*6080*/  SEL R2, RZ, 0x1, P1 ;  /* 0x00000001ff027807 */ /* 0x000fe40000800000 */
[----:B------:R-:W-:Y:S02]  /*6090*/  SEL R0, R0, RZ, P1 ;  /* 0x000000ff00007207 */ /* 0x000fe40000800000 */
[----:B------:R-:W-:-:S03]  /*60a0*/  LOP3.LUT R9, R9, R2, RZ, 0x3c, !PT ;  /* 0x0000000209097212 */ /* 0x000fc600078e3cff */
[----:B0-----:R-:W-:Y:S01]  /*60b0*/  IMAD R6, R0, 0x8, R5 ;  /* 0x0000000800067824 */ /* 0x001fe200078e0205 */
[----:B------:R-:W-:Y:S01]  /*60c0*/  SHF.L.U32 R3, R9, 0x1f, RZ ;  /* 0x0000001f09037819 */ /* 0x000fe200000006ff */
[----:B-1----:R-:W-:Y:S06]  /*60d0*/  @!P0 BRA `(.L_x_124) ;  /* 0x00000004005c8947 */ /* 0x002fec0003800000 */
.L_x_140:
        /* <DEDUP_REMOVED lines=9> */
.L_x_141:
        /* <DEDUP_REMOVED lines=9> */
.L_x_142:
[----:B------:R-:W1:Y:S01]  /*6200*/  SYNCS.PHASECHK.TRANS64.TRYWAIT P0, [R6+URZ], R3 ;  /* 0x00000003060075a7 */ /* 0x000e62000800017f */
[----:B------:R-:W-:-:S05]  /*6210*/  VIADD R0, R0, 0x1 ;  /* 0x0000000100007836 */ /* 0x000fca0000000000 */
[----:B------:R-:W-:-:S04]  /*6220*/  ISETP.NE.AND P1, PT, R0, 0x7, PT ;  /* 0x000000070000780c */ /* 0x000fc80003f25270 */
[----:B------:R-:W-:Y:S02]  /*6230*/  SEL R2, RZ, 0x1, P1 ;  /* 0x00000001ff027807 */ /* 0x000fe40000800000 */
[----:B------:R-:W-:Y:S02]  /*6240*/  SEL R0, R0, RZ, P1 ;  /* 0x000000ff00007207 */ /* 0x000fe40000800000 */
[----:B------:R-:W-:Y:S01]  /*6250*/  LOP3.LUT R2, R9, R2, RZ, 0x3c, !PT ;  /* 0x0000000209027212 */ /* 0x000fe200078e3cff */
[----:B-1----:R-:W-:Y:S06]  /*6260*/  @!P0 BRA `(.L_x_127) ;  /* 0x0000000400348947 */ /* 0x002fec0003800000 */
.L_x_143:
[----:B------:R-:W-:Y:S01]  /*6270*/  IMAD R5, R0, 0x8, R5 ;  /* 0x0000000800057824 */ /* 0x000fe200078e0205 */
[----:B------:R-:W-:-:S07]  /*6280*/  SHF.L.U32 R0, R2, 0x1f, RZ ;  /* 0x0000001f02007819 */ /* 0x000fce00000006ff */
.L_x_128:
[----:B--2---:R2:W3:Y:S02]  /*6290*/  SYNCS.PHASECHK.TRANS64.TRYWAIT P0, [R5+URZ], R0 ;  /* 0x00000000050075a7 */ /* 0x0044e4000800017f */
[----:B---3--:R-:W-:Y:S05]  /*62a0*/  @!P0 NANOSLEEP.SYNCS 0x989680 ;  /* 0x009896800000895d */ /* 0x008fea0003900000 */
[----:B------:R-:W3:Y:S02]  /*62b0*/  @!P0 SYNCS.PHASECHK.TRANS64 P0, [R5+URZ], R0 ;  /* 0x00000000050085a7 */ /* 0x000ee4000800007f */
[----:B---3--:R-:W-:Y:S05]  /*62c0*/  @!P0 BRA `(.L_x_128) ;  /* 0xfffffffc00f08947 */ /* 0x008fea000383ffff */
.L_x_120:
[----:B------:R-:W-:Y:S05]  /*62d0*/  BSYNC B0 ;  /* 0x0000000000007941 */ /* 0x000fea0003800000 */
.L_x_119:
[----:B------:R-:W-:Y:S05]  /*62e0*/  EXIT ;  /* 0x000000000000794d */ /* 0x000fea0003800000 */
.L_x_19:
[----:B0-----:R-:W-:-:S04]  /*62f0*/  IMAD.U32 R3, RZ, RZ, UR43 ;  /* 0x0000002bff037e24 */ /* 0x001fc8000f8e00ff */
[----:B------:R0:W1:Y:S03]  /*6300*/  SYNCS.PHASECHK.TRANS64.TRYWAIT P0, [R3+URZ+-0x8], R0 ;  /* 0xfffff800030075a7 */ /* 0x000066000800017f */
[----:B-1----:R-:W-:Y:S05]  /*6310*/  @!P0 NANOSLEEP.SYNCS 0x989680 ;  /* 0x009896800000895d */ /* 0x002fea0003900000 */
[----:B------:R-:W1:Y:S02]  /*6320*/  @!P0 SYNCS.PHASECHK.TRANS64 P0, [R3+URZ+-0x8], R0 ;  /* 0xfffff800030085a7 */ /* 0x000e64000800007f */
[----:B-1----:R-:W-:Y:S05]  /*6330*/  @!P0 BRA `(.L_x_19) ;  /* 0xfffffffc00ec8947 */ /* 0x002fea000383ffff */
[----:B------:R-:W-:Y:S05]  /*6340*/  BRA `(.L_x_129) ;  /* 0xffffffb400587947 */ /* 0x000fea000383ffff */
.L_x_24:
[----:B-1----:R1:W2:Y:S02]  /*6350*/  SYNCS.PHASECHK.TRANS64.TRYWAIT P1, [R3+URZ], R0 ;  /* 0x00000000030075a7 */ /* 0x0022a4000802017f */
[----:B--2---:R-:W-:Y:S05]  /*6360*/  @!P1 NANOSLEEP.SYNCS 0x989680 ;  /* 0x009896800000995d */ /* 0x004fea0003900000 */
[----:B------:R-:W2:Y:S02]  /*6370*/  @!P1 SYNCS.PHASECHK.TRANS64 P1, [R3+URZ], R0 ;  /* 0x00000000030095a7 */ /* 0x000ea4000802007f */
[----:B--2---:R-:W-:Y:S05]  /*6380*/  @!P1 BRA `(.L_x_24) ;  /* 0xfffffffc00f09947 */ /* 0x004fea000383ffff */
[----:B------:R-:W-:Y:S05]  /*6390*/  BRA `(.L_x_23) ;  /* 0xffffffb400c47947 */ /* 0x000fea000383ffff */
.L_x_29:
[----:B-1----:R-:W-:-:S04]  /*63a0*/  IMAD.U32 R5, RZ, RZ, UR4 ;  /* 0x00000004ff057e24 */ /* 0x002fc8000f8e00ff */
[----:B------:R1:W2:Y:S03]  /*63b0*/  SYNCS.PHASECHK.TRANS64.TRYWAIT P1, [R5+URZ], R4 ;  /* 0x00000004050075a7 */ /* 0x0002a6000802017f */
[----:B--2---:R-:W-:Y:S05]  /*63c0*/  @!P1 NANOSLEEP.SYNCS 0x989680 ;  /* 0x009896800000995d */ /* 0x004fea0003900000 */
[----:B------:R-:W2:Y:S02]  /*63d0*/  @!P1 SYNCS.PHASECHK.TRANS64 P1, [R5+URZ], R4 ;  /* 0x00000004050095a7 */ /* 0x000ea4000802007f */
[----:B--2---:R-:W-:Y:S05]  /*63e0*/  @!P1 BRA `(.L_x_29) ;  /* 0xfffffffc00ec9947 */ /* 0x004fea000383ffff */
[----:B------:R-:W-:Y:S05]  /*63f0*/  BRA `(.L_x_28) ;  /* 0xffffffb800ec7947 */ /* 0x000fea000383ffff */
.L_x_37:
[----:B0-----:R-:W-:-:S04]  /*6400*/  IMAD.U32 R3, RZ, RZ, UR43 ;  /* 0x0000002bff037e24 */ /* 0x001fc8000f8e00ff */
[----:B------:R0:W1:Y:S03]  /*6410*/  SYNCS.PHASECHK.TRANS64.TRYWAIT P0, [R3+URZ+0x8], R0 ;  /* 0x00000800030075a7 */ /* 0x000066000800017f */
[----:B-1----:R-:W-:Y:S05]  /*6420*/  @!P0 NANOSLEEP.SYNCS 0x989680 ;  /* 0x009896800000895d */ /* 0x002fea0003900000 */
[----:B------:R-:W1:Y:S02]  /*6430*/  @!P0 SYNCS.PHASECHK.TRANS64 P0, [R3+URZ+0x8], R0 ;  /* 0x00000800030085a7 */ /* 0x000e64000800007f */
[----:B-1----:R-:W-:Y:S05]  /*6440*/  @!P0 BRA `(.L_x_37) ;  /* 0xfffffffc00ec8947 */ /* 0x002fea000383ffff */
[----:B------:R-:W-:Y:S05]  /*6450*/  BRA `(.L_x_130) ;  /* 0xffffffc000b07947 */ /* 0x000fea000383ffff */
.L_x_106:
[----:B------:R-:W-:Y:S01]  /*6460*/  BSSY B1, `(.L_x_131) ;  /* 0x0000006000017945 */ /* 0x000fe20003800000 */
[----:B------:R-:W-:-:S07]  /*6470*/  IMAD.MOV.U32 R15, RZ, RZ, -0x1 ;  /* 0xffffffffff0f7424 */ /* 0x000fce00078e00ff */
[----:B-----5:R-:W-:Y:S05]  /*6480*/  WARPSYNC.COLLECTIVE R15, `(.L_x_132) ;  /* 0x000000000f0c7348 */ /* 0x020fea0003c00000 */
[----:B------:R-:W-:Y:S02]  /*6490*/  ELECT P6, UR62, PT ;  /* 0x00000000003e782f */ /* 0x000fe400038c0000 */
[----:B------:R-:W-:Y:S01]  /*64a0*/  MOV R14, UR62 ;  /* 0x0000003e000e7c02 */ /* 0x000fe20008000f00 */
[----:B-----5:R-:W-:Y:S10]  /*64b0*/  ENDCOLLECTIVE ;  /* 0x000000000000791b */ /* 0x020ff40003800000 */
.L_x_132:
[----:B------:R-:W-:Y:S05]  /*64c0*/  BSYNC B1 ;  /* 0x0000000000017941 */ /* 0x000fea0003800000 */
.L_x_131:
[----:B------:R-:W-:Y:S05]  /*64d0*/  BRA `(.L_x_133) ;  /* 0xffffffec005c7947 */ /* 0x000fea000383ffff */
.L_x_109:
[----:B-1----:R1:W2:Y:S02]  /*64e0*/  SYNCS.PHASECHK.TRANS64.TRYWAIT P1, [R13+URZ+0x38], R6 ;  /* 0x000038060d0075a7 */ /* 0x0022a4000802017f */
[----:B--2---:R-:W-:Y:S05]  /*64f0*/  @!P1 NANOSLEEP.SYNCS 0x989680 ;  /* 0x009896800000995d */ /* 0x004fea0003900000 */
[----:B------:R-:W2:Y:S02]  /*6500*/  @!P1 SYNCS.PHASECHK.TRANS64 P1, [R13+URZ+0x38], R6 ;  /* 0x000038060d0095a7 */ /* 0x000ea4000802007f */
[----:B--2---:R-:W-:Y:S05]  /*6510*/  @!P1 BRA `(.L_x_109) ;  /* 0xfffffffc00f09947 */ /* 0x004fea000383ffff */
[----:B------:R-:W-:Y:S05]  /*6520*/  BRA `(.L_x_134) ;  /* 0xffffffec00907947 */ /* 0x000fea000383ffff */
.L_x_118:
[----:B------:R-:W-:Y:S01]  /*6530*/  BSSY B0, `(.L_x_135) ;  /* 0x0000006000007945 */ /* 0x000fe20003800000 */
[----:B------:R-:W-:-:S07]  /*6540*/  IMAD.MOV.U32 R15, RZ, RZ, -0x1 ;  /* 0xffffffffff0f7424 */ /* 0x000fce00078e00ff */
[----:B-----5:R-:W-:Y:S05]  /*6550*/  WARPSYNC.COLLECTIVE R15, `(.L_x_136) ;  /* 0x000000000f0c7348 */ /* 0x020fea0003c00000 */
[----:B------:R-:W-:Y:S02]  /*6560*/  ELECT P6, UR62, PT ;  /* 0x00000000003e782f */ /* 0x000fe400038c0000 */
[----:B------:R-:W-:Y:S01]  /*6570*/  MOV R14, UR62 ;  /* 0x0000003e000e7c02 */ /* 0x000fe20008000f00 */
[----:B-----5:R-:W-:Y:S10]  /*6580*/  ENDCOLLECTIVE ;  /* 0x000000000000791b */ /* 0x020ff40003800000 */
.L_x_136:
[----:B------:R-:W-:Y:S05]  /*6590*/  BSYNC B0 ;  /* 0x0000000000007941 */ /* 0x000fea0003800000 */
.L_x_135:
[----:B------:R-:W-:Y:S05]  /*65a0*/  BRA `(.L_x_137) ;  /* 0xfffffff800307947 */ /* 0x000fea000383ffff */
.L_x_122:
[----:B0-----:R0:W1:Y:S02]  /*65b0*/  SYNCS.PHASECHK.TRANS64.TRYWAIT P0, [R7+URZ], R2 ;  /* 0x00000002070075a7 */ /* 0x001064000800017f */
[----:B-1----:R-:W-:Y:S05]  /*65c0*/  @!P0 NANOSLEEP.SYNCS 0x989680 ;  /* 0x009896800000895d */ /* 0x002fea0003900000 */
[----:B------:R-:W1:Y:S02]  /*65d0*/  @!P0 SYNCS.PHASECHK.TRANS64 P0, [R7+URZ], R2 ;  /* 0x00000002070085a7 */ /* 0x000e64000800007f */
[----:B-1----:R-:W-:Y:S05]  /*65e0*/  @!P0 BRA `(.L_x_122) ;  /* 0xfffffffc00f08947 */ /* 0x002fea000383ffff */
[----:B------:R-:W-:Y:S05]  /*65f0*/  BRA `(.L_x_138) ;  /* 0xfffffff800707947 */ /* 0x000fea000383ffff */
.L_x_123:
[----:B0-----:R0:W1:Y:S02]  /*6600*/  SYNCS.PHASECHK.TRANS64.TRYWAIT P0, [R6+URZ], R3 ;  /* 0x00000003060075a7 */ /* 0x001064000800017f */
[----:B-1----:R-:W-:Y:S05]  /*6610*/  @!P0 NANOSLEEP.SYNCS 0x989680 ;  /* 0x009896800000895d */ /* 0x002fea0003900000 */
[----:B------:R-:W1:Y:S02]  /*6620*/  @!P0 SYNCS.PHASECHK.TRANS64 P0, [R6+URZ], R3 ;  /* 0x00000003060085a7 */ /* 0x000e64000800007f */
[----:B-1----:R-:W-:Y:S05]  /*6630*/  @!P0 BRA `(.L_x_123) ;  /* 0xfffffffc00f08947 */ /* 0x002fea000383ffff */
[----:B------:R-:W-:Y:S05]  /*6640*/  BRA `(.L_x_139) ;  /* 0xfffffff800807947 */ /* 0x000fea000383ffff */
.L_x_124:
[----:B0-----:R0:W1:Y:S02]  /*6650*/  SYNCS.PHASECHK.TRANS64.TRYWAIT P0, [R7+URZ], R4 ;  /* 0x00000004070075a7 */ /* 0x001064000800017f */
[----:B-1----:R-:W-:Y:S05]  /*6660*/  @!P0 NANOSLEEP.SYNCS 0x989680 ;  /* 0x009896800000895d */ /* 0x002fea0003900000 */
[----:B------:R-:W1:Y:S02]  /*6670*/  @!P0 SYNCS.PHASECHK.TRANS64 P0, [R7+URZ], R4 ;  /* 0x00000004070085a7 */ /* 0x000e64000800007f */
[----:B-1----:R-:W-:Y:S05]  /*6680*/  @!P0 BRA `(.L_x_124) ;  /* 0xfffffffc00f08947 */ /* 0x002fea000383ffff */
[----:B------:R-:W-:Y:S05]  /*6690*/  BRA `(.L_x_140) ;  /* 0xfffffff800907947 */ /* 0x000fea000383ffff */
.L_x_125:
[----:B0-----:R0:W1:Y:S02]  /*66a0*/  SYNCS.PHASECHK.TRANS64.TRYWAIT P0, [R6+URZ], R3 ;  /* 0x00000003060075a7 */ /* 0x001064000800017f */
[----:B-1----:R-:W-:Y:S05]  /*66b0*/  @!P0 NANOSLEEP.SYNCS 0x989680 ;  /* 0x009896800000895d */ /* 0x002fea0003900000 */
[----:B------:R-:W1:Y:S02]  /*66c0*/  @!P0 SYNCS.PHASECHK.TRANS64 P0, [R6+URZ], R3 ;  /* 0x00000003060085a7 */ /* 0x000e64000800007f */
[----:B-1----:R-:W-:Y:S05]  /*66d0*/  @!P0 BRA `(.L_x_125) ;  /* 0xfffffffc00f08947 */ /* 0x002fea000383ffff */
[----:B------:R-:W-:Y:S05]  /*66e0*/  BRA `(.L_x_141) ;  /* 0xfffffff800a07947 */ /* 0x000fea000383ffff */
.L_x_126:
[----:B0-----:R0:W1:Y:S02]  /*66f0*/  SYNCS.PHASECHK.TRANS64.TRYWAIT P0, [R7+URZ], R4 ;  /* 0x00000004070075a7 */ /* 0x001064000800017f */
[----:B-1----:R-:W-:Y:S05]  /*6700*/  @!P0 NANOSLEEP.SYNCS 0x989680 ;  /* 0x009896800000895d */ /* 0x002fea0003900000 */
[----:B------:R-:W1:Y:S02]  /*6710*/  @!P0 SYNCS.PHASECHK.TRANS64 P0, [R7+URZ], R4 ;  /* 0x00000004070085a7 */ /* 0x000e64000800007f */
[----:B-1----:R-:W-:Y:S05]  /*6720*/  @!P0 BRA `(.L_x_126) ;  /* 0xfffffffc00f08947 */ /* 0x002fea000383ffff */
[----:B------:R-:W-:Y:S05]  /*6730*/  BRA `(.L_x_142) ;  /* 0xfffffff800b07947 */ /* 0x000fea000383ffff */
.L_x_127:
[----:B-1----:R1:W2:Y:S02]  /*6740*/  SYNCS.PHASECHK.TRANS64.TRYWAIT P0, [R6+URZ], R3 ;  /* 0x00000003060075a7 */ /* 0x0022a4000800017f */
[----:B--2---:R-:W-:Y:S05]  /*6750*/  @!P0 NANOSLEEP.SYNCS 0x989680 ;  /* 0x009896800000895d */ /* 0x004fea0003900000 */
[----:B------:R-:W2:Y:S02]  /*6760*/  @!P0 SYNCS.PHASECHK.TRANS64 P0, [R6+URZ], R3 ;  /* 0x00000003060085a7 */ /* 0x000ea4000800007f */
[----:B--2---:R-:W-:Y:S05]  /*6770*/  @!P0 BRA `(.L_x_127) ;  /* 0xfffffffc00f08947 */ /* 0x004fea000383ffff */
[----:B------:R-:W-:Y:S05]  /*6780*/  BRA `(.L_x_143) ;  /* 0xfffffff800b87947 */ /* 0x000fea000383ffff */
.L_x_144:
[----:B------:R-:W-:-:S00]  /*6790*/  BRA `(.L_x_144) ;  /* 0xfffffffc00fc7947 */ /* 0x000fc0000383ffff */
[----:B------:R-:W-:-:S00]  /*67a0*/  NOP ;  /* 0x0000000000007918 */ /* 0x000fc00000000000 */
        /* <DEDUP_REMOVED lines=13> */
.L_x_145:


//--------------------- .nv.global.init           --------------------------
	.section	.nv.global.init,"aw",@progbits
.nv.global.init:
	.type		$str$22,@object
	.size		$str$22,($str$23 - $str$22)
$str$22:
        /*0000*/ 	.byte	0x6b, 0x5f, 0x74, 0x69, 0x6c, 0x65, 0x5f, 0x63, 0x6f, 0x75, 0x6e, 0x74, 0x20, 0x3e, 0x3d, 0x20
        /*0010*/ 	.byte	0x31, 0x00
	.type		$str$23,@object
	.size		$str$23,(__unnamed_1 - $str$23)
$str$23:
        /*0012*/ 	.byte	0x2f, 0x74, 0x6d, 0x70, 0x2f, 0x63, 0x75, 0x74, 0x6c, 0x61, 0x73, 0x73, 0x5f, 0x73, 0x77, 0x65
        /*0022*/ 	.byte	0x65, 0x70, 0x5f, 0x73, 0x72, 0x63, 0x2f, 0x69, 0x6e, 0x63, 0x6c, 0x75, 0x64, 0x65, 0x2f, 0x63
        /*0032*/ 	.byte	0x75, 0x74, 0x6c, 0x61, 0x73, 0x73, 0x2f, 0x67, 0x65, 0x6d, 0x6d, 0x2f, 0x63, 0x6f, 0x6c, 0x6c
        /*0042*/ 	.byte	0x65, 0x63, 0x74, 0x69, 0x76, 0x65, 0x2f, 0x73, 0x6d, 0x39, 0x30, 0x5f, 0x6d, 0x6d, 0x61, 0x5f
        /*0052*/ 	.byte	0x74, 0x6d, 0x61, 0x5f, 0x67, 0x6d, 0x6d, 0x61, 0x5f, 0x73, 0x73, 0x5f, 0x77, 0x61, 0x72, 0x70
        /*0062*/ 	.byte	0x73, 0x70, 0x65, 0x63, 0x69, 0x61, 0x6c, 0x69, 0x7a, 0x65, 0x64, 0x2e, 0x68, 0x70, 0x70, 0x00
	.type		__unnamed_1,@object
	.size		__unnamed_1,(.L_0 - __unnamed_1)
__unnamed_1:
        /*0072*/ 	.byte	0x76, 0x6f, 0x69, 0x64, 0x20, 0x63, 0x75, 0x74, 0x6c, 0x61, 0x73, 0x73, 0x3a, 0x3a, 0x67, 0x65
        /* <DEDUP_REMOVED lines=180> */
        /*0bc2*/ 	.byte	0x64, 0x65, 0x6e, 0x74, 0x69, 0x74, 0x79, 0x5d, 0x00
.L_0:


//--------------------- .nv.shared._ZN7cutlass13device_kernelINS_4gemm6kernel13GemmUniversalIN4cute5tupleIJiiiiEEENS1_10collective13CollectiveMmaINS1_34MainloopSm90TmaGmmaWarpSpecializedILi7ENS5_IJNS4_1CILi2EEENSA_ILi1EEESC_EEENS1_32KernelTmaWarpSpecializedPingpongEEENS5_IJNSA_ILi64EEESG_NSA_ILi128EEEEEENS_10bfloat16_tENS5_IJlSC_lEEESJ_SK_NS4_8TiledMMAINS4_8MMA_AtomIJNS4_4SM904GMMA27MMA_64x64x16_F32BF16BF16_SSILNSO_5MajorE0ELSQ_0ELNSO_7ScaleInE1ELSR_1EEEEEENS4_6LayoutINS5_IJSC_SC_SC_EEENS5_IJNSA_ILi0EEESW_SW_EEEEENS5_IJNS4_10UnderscoreESZ_SZ_EEEEENS4_13SM90_TMA_LOADENS4_14ComposedLayoutINS4_7SwizzleILi3ELi4ELi3EEENS4_18smem_ptr_flag_bitsILi16EEENSU_INS5_IJNSA_ILi8EEESG_EEENS5_IJSG_SC_EEEEEEEvNS4_8identityENS4_23SM90_TMA_LOAD_MULTICASTES1C_vS1D_EENS_8epilogue10collective6detail29Sm90TmaWarpSpecializedAdapterINS1H_15DefaultEpilogueISJ_SK_SK_NS1G_6thread17LinearCombinationISJ_Li1EffLNS1L_9ScaleType4KindE0ELNS_15FloatRoundStyleE2ESJ_EENS1_15EpilogueDefaultEEEEEvvEEEEvNT_6ParamsE --------------------------
	.section	.nv.shared._ZN7cutlass13device_kernelINS_4gemm6kernel13GemmUniversalIN4cute5tupleIJiiiiEEENS1_10collective13CollectiveMmaINS1_34MainloopSm90TmaGmmaWarpSpecializedILi7ENS5_IJNS4_1CILi2EEENSA_ILi1EEESC_EEENS1_32KernelTmaWarpSpecializedPingpongEEENS5_IJNSA_ILi64EEESG_NSA_ILi128EEEEEENS_10bfloat16_tENS5_IJlSC_lEEESJ_SK_NS4_8TiledMMAINS4_8MMA_AtomIJNS4_4SM904GMMA27MMA_64x64x16_F32BF16BF16_SSILNSO_5MajorE0ELSQ_0ELNSO_7ScaleInE1ELSR_1EEEEEENS4_6LayoutINS5_IJSC_SC_SC_EEENS5_IJNSA_ILi0EEESW_SW_EEEEENS5_IJNS4_10UnderscoreESZ_SZ_EEEEENS4_13SM90_TMA_LOADENS4_14ComposedLayoutINS4_7SwizzleILi3ELi4ELi3EEENS4_18smem_ptr_flag_bitsILi16EEENSU_INS5_IJNSA_ILi8EEESG_EEENS5_IJSG_SC_EEEEEEEvNS4_8identityENS4_23SM90_TMA_LOAD_MULTICASTES1C_vS1D_EENS_8epilogue10collective6detail29Sm90TmaWarpSpecializedAdapterINS1H_15DefaultEpilogueISJ_SK_SK_NS1G_6thread17LinearCombinationISJ_Li1EffLNS1L_9ScaleType4KindE0ELNS_15FloatRoundStyleE2ESJ_EENS1_15EpilogueDefaultEEEEEvvEEEEvNT_6ParamsE,"aw",@nobits
	.sectionflags	@""
	.align	16
	.zero		1024


//--------------------- .nv.shared.reserved.0     --------------------------
	.section	.nv.shared.reserved.0,"aw",@nobits
	.weak		__nv_reservedSMEM_offset_0_alias
	.size		__nv_reservedSMEM_offset_0_alias, 0, 0
	.other		__nv_reservedSMEM_offset_0_alias,@"STO_CUDA_RESERVED_SHARED STV_DEFAULT"
__nv_reservedSMEM_offset_0_alias:
	.zero		0


//--------------------- .nv.global                --------------------------
	.section	.nv.global,"aw",@nobits
.nv.global:
	.type		_ZN40_INTERNAL_5a982d7f_4_k_cu_215677b3_176854cute1_E,@object
	.size		_ZN40_INTERNAL_5a982d7f_4_k_cu_215677b3_176854cute1_E,(_ZN40_INTERNAL_5a982d7f_4_k_cu_215677b3_176854cuda3std3__45__cpo6cbeginE - _ZN40_INTERNAL_5a982d7f_4_k_cu_215677b3_176854cute1_E)
_ZN40_INTERNAL_5a982d7f_4_k_cu_215677b3_176854cute1_E:
	.zero		1
	.type		_ZN40_INTERNAL_5a982d7f_4_k_cu_215677b3_176854cuda3std3__45__cpo6cbeginE,@object
	.size		_ZN40_INTERNAL_5a982d7f_4_k_cu_215677b3_176854cuda3std3__45__cpo6cbeginE,(_ZN40_INTERNAL_5a982d7f_4_k_cu_215677b3_176854cuda3std3__48in_placeE - _ZN40_INTERNAL_5a982d7f_4_k_cu_215677b3_176854cuda3std3__45__cpo6cbeginE)
_ZN40_INTERNAL_5a982d7f_4_k_cu_215677b3_176854cuda3std3__45__cpo6cbeginE:
	.zero		1
	.type		_ZN40_INTERNAL_5a982d7f_4_k_cu_215677b3_176854cuda3std3__48in_placeE,@object
	.size		_ZN40_INTERNAL_5a982d7f_4_k_cu_215677b3_176854cuda3std3__48in_placeE,(_ZN40_INTERNAL_5a982d7f_4_k_cu_215677b3_176854cuda3std6ranges3__45__cpo9iter_moveE - _ZN40_INTERNAL_5a982d7f_4_k_cu_215677b3_176854cuda3std3__48in_placeE)
_ZN40_INTERNAL_5a982d7f_4_k_cu_215677b3_176854cuda3std3__48in_placeE:
	.zero		1
	.type		_ZN40_INTERNAL_5a982d7f_4_k_cu_215677b3_176854cuda3std6ranges3__45__cpo9iter_moveE,@object
	.size		_ZN40_INTERNAL_5a982d7f_4_k_cu_215677b3_176854cuda3std6ranges3__45__cpo9iter_moveE,(_ZN40_INTERNAL_5a982d7f_4_k_cu_215677b3_176854cuda3std3__45__cpo5beginE - _ZN40_INTERNAL_5a982d7f_4_k_cu_215677b3_176854cuda3std6ranges3__45__cpo9iter_moveE)
_ZN40_INTERNAL_5a982d7f_4_k_cu_215677b3_176854cuda3std6ranges3__45__cpo9iter_moveE:
	.zero		1
	.type		_ZN40_INTERNAL_5a982d7f_4_k_cu_215677b3_176854cuda3std3__45__cpo5beginE,@object
	.size		_ZN40_INTERNAL_5a982d7f_4_k_cu_215677b3_176854cuda3std3__45__cpo5beginE,(_ZN40_INTERNAL_5a982d7f_4_k_cu_215677b3_176854cuda3std3__442_GLOBAL__N__5a982d7f_4_k_cu_215677b3_176856ignoreE - _ZN40_INTERNAL_5a982d7f_4_k_cu_215677b3_176854cuda3std3__45__cpo5beginE)
_ZN40_INTERNAL_5a982d7f_4_k_cu_215677b3_176854cuda3std3__45__cpo5beginE:
	.zero		1
	.type		_ZN40_INTERNAL_5a982d7f_4_k_cu_215677b3_176854cuda3std3__442_GLOBAL__N__5a982d7f_4_k_cu_215677b3_176856ignoreE,@object
	.size		_ZN40_INTERNAL_5a982d7f_4_k_cu_215677b3_176854cuda3std3__442_GLOBAL__N__5a982d7f_4_k_cu_215677b3_176856ignoreE,(_ZN40_INTERNAL_5a982d7f_4_k_cu_215677b3_176854cute7productE - _ZN40_INTERNAL_5a982d7f_4_k_cu_215677b3_176854cuda3std3__442_GLOBAL__N__5a982d7f_4_k_cu_215677b3_176856ignoreE)
_ZN40_INTERNAL_5a982d7f_4_k_cu_215677b3_176854cuda3std3__442_GLOBAL__N__5a982d7f_4_k_cu_215677b3_176856ignoreE:
	.zero		1
	.type		_ZN40_INTERNAL_5a982d7f_4_k_cu_215677b3_176854cute7productE,@object
	.size		_ZN40_INTERNAL_5a982d7f_4_k_cu_215677b3_176854cute7productE,(_ZN40_INTERNAL_5a982d7f_4_k_cu_215677b3_176854cuda3std3__45__cpo3endE - _ZN40_INTERNAL_5a982d7f_4_k_cu_215677b3_176854cute7productE)
_ZN40_INTERNAL_5a982d7f_4_k_cu_215677b3_176854cute7productE:
	.zero		1
	.type		_ZN40_INTERNAL_5a982d7f_4_k_cu_215677b3_176854cuda3std3__45__cpo3endE,@object
	.size		_ZN40_INTERNAL_5a982d7f_4_k_cu_215677b3_176854cuda3std3__45__cpo3endE,(_ZN40_INTERNAL_5a982d7f_4_k_cu_215677b3_176854cuda3std3__419piecewise_constructE - _ZN40_INTERNAL_5a982d7f_4_k_cu_215677b3_176854cuda3std3__45__cpo3endE)
_ZN40_INTERNAL_5a982d7f_4_k_cu_215677b3_176854cuda3std3__45__cpo3endE:
	.zero		1
	.type		_ZN40_INTERNAL_5a982d7f_4_k_cu_215677b3_176854cuda3std3__419piecewise_constructE,@object
	.size		_ZN40_INTERNAL_5a982d7f_4_k_cu_215677b3_176854cuda3std3__419piecewise_constructE,(_ZN40_INTERNAL_5a982d7f_4_k_cu_215677b3_176854cuda3std3__45__cpo4cendE - _ZN40_INTERNAL_5a982d7f_4_k_cu_215677b3_176854cuda3std3__419piecewise_constructE)
_ZN40_INTERNAL_5a982d7f_4_k_cu_215677b3_176854cuda3std3__419piecewise_constructE:
	.zero		1
	.type		_ZN40_INTERNAL_5a982d7f_4_k_cu_215677b3_176854cuda3std3__45__cpo4cendE,@object
	.size		_ZN40_INTERNAL_5a982d7f_4_k_cu_215677b3_176854cuda3std3__45__cpo4cendE,(_ZN40_INTERNAL_5a982d7f_4_k_cu_215677b3_176854cuda3std6ranges3__45__cpo4swapE - _ZN40_INTERNAL_5a982d7f_4_k_cu_215677b3_176854cuda3std3__45__cpo4cendE)
_ZN40_INTERNAL_5a982d7f_4_k_cu_215677b3_176854cuda3std3__45__cpo4cendE:
	.zero		1
	.type		_ZN40_INTERNAL_5a982d7f_4_k_cu_215677b3_176854cuda3std6ranges3__45__cpo4swapE,@object
	.size		_ZN40_INTERNAL_5a982d7f_4_k_cu_215677b3_176854cuda3std6ranges3__45__cpo4swapE,(.L_8 - _ZN40_INTERNAL_5a982d7f_4_k_cu_215677b3_176854cuda3std6ranges3__45__cpo4swapE)
_ZN40_INTERNAL_5a982d7f_4_k_cu_215677b3_176854cuda3std6ranges3__45__cpo4swapE:
	.zero		1
.L_8:


//--------------------- .nv.constant0._ZN7cutlass13device_kernelINS_4gemm6kernel13GemmUniversalIN4cute5tupleIJiiiiEEENS1_10collective13CollectiveMmaINS1_34MainloopSm90TmaGmmaWarpSpecializedILi7ENS5_IJNS4_1CILi2EEENSA_ILi1EEESC_EEENS1_32KernelTmaWarpSpecializedPingpongEEENS5_IJNSA_ILi64EEESG_NSA_ILi128EEEEEENS_10bfloat16_tENS5_IJlSC_lEEESJ_SK_NS4_8TiledMMAINS4_8MMA_AtomIJNS4_4SM904GMMA27MMA_64x64x16_F32BF16BF16_SSILNSO_5MajorE0ELSQ_0ELNSO_7ScaleInE1ELSR_1EEEEEENS4_6LayoutINS5_IJSC_SC_SC_EEENS5_IJNSA_ILi0EEESW_SW_EEEEENS5_IJNS4_10UnderscoreESZ_SZ_EEEEENS4_13SM90_TMA_LOADENS4_14ComposedLayoutINS4_7SwizzleILi3ELi4ELi3EEENS4_18smem_ptr_flag_bitsILi16EEENSU_INS5_IJNSA_ILi8EEESG_EEENS5_IJSG_SC_EEEEEEEvNS4_8identityENS4_23SM90_TMA_LOAD_MULTICASTES1C_vS1D_EENS_8epilogue10collective6detail29Sm90TmaWarpSpecializedAdapterINS1H_15DefaultEpilogueISJ_SK_SK_NS1G_6thread17LinearCombinationISJ_Li1EffLNS1L_9ScaleType4KindE0ELNS_15FloatRoundStyleE2ESJ_EENS1_15EpilogueDefaultEEEEEvvEEEEvNT_6ParamsE --------------------------
	.section	.nv.constant0._ZN7cutlass13device_kernelINS_4gemm6kernel13GemmUniversalIN4cute5tupleIJiiiiEEENS1_10collective13CollectiveMmaINS1_34MainloopSm90TmaGmmaWarpSpecializedILi7ENS5_IJNS4_1CILi2EEENSA_ILi1EEESC_EEENS1_32KernelTmaWarpSpecializedPingpongEEENS5_IJNSA_ILi64EEESG_NSA_ILi128EEEEEENS_10bfloat16_tENS5_IJlSC_lEEESJ_SK_NS4_8TiledMMAINS4_8MMA_AtomIJNS4_4SM904GMMA27MMA_64x64x16_F32BF16BF16_SSILNSO_5MajorE0ELSQ_0ELNSO_7ScaleInE1ELSR_1EEEEEENS4_6LayoutINS5_IJSC_SC_SC_EEENS5_IJNSA_ILi0EEESW_SW_EEEEENS5_IJNS4_10UnderscoreESZ_SZ_EEEEENS4_13SM90_TMA_LOADENS4_14ComposedLayoutINS4_7SwizzleILi3ELi4ELi3EEENS4_18smem_ptr_flag_bitsILi16EEENSU_INS5_IJNSA_ILi8EEESG_EEENS5_IJSG_SC_EEEEEEEvNS4_8identityENS4_23SM90_TMA_LOAD_MULTICASTES1C_vS1D_EENS_8epilogue10collective6detail29Sm90TmaWarpSpecializedAdapterINS1H_15DefaultEpilogueISJ_SK_SK_NS1G_6thread17LinearCombinationISJ_Li1EffLNS1L_9ScaleType4KindE0ELNS_15FloatRoundStyleE2ESJ_EENS1_15EpilogueDefaultEEEEEvvEEEEvNT_6ParamsE,"a",@progbits
	.sectionflags	@""
	.align	4
.nv.constant0._ZN7cutlass13device_kernelINS_4gemm6kernel13GemmUniversalIN4cute5tupleIJiiiiEEENS1_10collective13CollectiveMmaINS1_34MainloopSm90TmaGmmaWarpSpecializedILi7ENS5_IJNS4_1CILi2EEENSA_ILi1EEESC_EEENS1_32KernelTmaWarpSpecializedPingpongEEENS5_IJNSA_ILi64EEESG_NSA_ILi128EEEEEENS_10bfloat16_tENS5_IJlSC_lEEESJ_SK_NS4_8TiledMMAINS4_8MMA_AtomIJNS4_4SM904GMMA27MMA_64x64x16_F32BF16BF16_SSILNSO_5MajorE0ELSQ_0ELNSO_7ScaleInE1ELSR_1EEEEEENS4_6LayoutINS5_IJSC_SC_SC_EEENS5_IJNSA_ILi0EEESW_SW_EEEEENS5_IJNS4_10UnderscoreESZ_SZ_EEEEENS4_13SM90_TMA_LOADENS4_14ComposedLayoutINS4_7SwizzleILi3ELi4ELi3EEENS4_18smem_ptr_flag_bitsILi16EEENSU_INS5_IJNSA_ILi8EEESG_EEENS5_IJSG_SC_EEEEEEEvNS4_8identityENS4_23SM90_TMA_LOAD_MULTICASTES1C_vS1D_EENS_8epilogue10collective6detail29Sm90TmaWarpSpecializedAdapterINS1H_15DefaultEpilogueISJ_SK_SK_NS1G_6thread17LinearCombinationISJ_Li1EffLNS1L_9ScaleType4KindE0ELNS_15FloatRoundStyleE2ESJ_EENS1_15EpilogueDefaultEEEEEvvEEEEvNT_6ParamsE:
	.zero		1664


//--------------------- SYMBOLS --------------------------

	.type		.nv.reservedSmem.offset0,@object
	.size		.nv.reservedSmem.offset0,0x4
	.type		__assertfail,@function
